	.target	sm_90a

	.elftype	@"ET_EXEC"


//--------------------- .note.nv.tkinfo           --------------------------
	.section	.note.nv.tkinfo,"",@"SHT_NOTE"
	.sectionflags	@"SHF_NOTE_NV_TKINFO"
	.tkinfo
        /*0018*/ 	.word	0x00000002
        /*0030*/ 	.string	""
        /*0030*/ 	.string	"ptxas"
        /*0030*/ 	.string	"Cuda compilation tools, release 13.0, V13.0.88"
        /*0030*/ 	.string	"Build cuda_13.0.r13.0/compiler.36424714_0"
        /*0030*/ 	.string	"-arch sm_90a -m 64 "



//--------------------- .note.nv.cuinfo           --------------------------
	.section	.note.nv.cuinfo,"",@"SHT_NOTE"
	.sectionflags	@"SHF_NOTE_NV_CUINFO"
        /*0018*/ 	.short	0x0002
        /*001a*/ 	.short	0x005a
        /*001c*/ 	.short	0x0082
	.zero		2


//--------------------- .nv.info                  --------------------------
	.section	.nv.info,"",@"SHT_CUDA_INFO"
	.align	4


	//----- nvinfo : EIATTR_REGCOUNT
	.align		4
        /*0000*/ 	.byte	0x04, 0x2f
        /*0002*/ 	.short	(.L_15 - .L_14)
	.align		4
.L_14:
        /*0004*/ 	.word	index@(_ZN7cutlass13device_kernelINS_4gemm6kernel13GemmUniversalIN4cute5tupleIJiiiiEEENS1_10collective13CollectiveMmaINS1_34MainloopSm90TmaGmmaWarpSpecializedILi2ENS5_IJNS4_1CILi1EEESB_SB_EEENS1_35KernelTmaWarpSpecializedCooperativeEEENS5_IJNSA_ILi512EEENSA_ILi112EEENSA_ILi64EEEEEENS_6half_tENS5_IJlSB_lEEESJ_SK_NS4_8TiledMMAINS4_8MMA_AtomIJNS4_4SM904GMMA25MMA_64x16x16_F32F16F16_SSILNSO_5MajorE0ELSQ_0ELNSO_7ScaleInE1ELSR_1EEEEEENS4_6LayoutINS5_IJNSA_ILi2EEESB_SB_EEENS5_IJSB_NSA_ILi0EEESX_EEEEENS5_IJNS4_10UnderscoreES10_S10_EEEEENS4_13SM90_TMA_LOADENS4_14ComposedLayoutINS4_7SwizzleILi3ELi4ELi3EEENS4_18smem_ptr_flag_bitsILi16EEENSU_INS5_IJNSA_ILi8EEESH_EEENS5_IJSH_SB_EEEEEEEvNS4_8identityES13_S1D_vS1E_EENS_8epilogue10collective6detail29Sm90TmaWarpSpecializedAdapterINS1H_15DefaultEpilogueISJ_SK_SK_NS1G_6thread17LinearCombinationISJ_Li1EffLNS1L_9ScaleType4KindE0ELNS_15FloatRoundStyleE2ESJ_EENS1_15EpilogueDefaultEEEEEvvEEEEvNT_6ParamsE)
        /*0008*/ 	.word	0x000000a8


	//----- nvinfo : EIATTR_FRAME_SIZE
	.align		4
.L_15:
        /*000c*/ 	.byte	0x04, 0x11
        /*000e*/ 	.short	(.L_17 - .L_16)
	.align		4
.L_16:
        /*0010*/ 	.word	index@(_ZN7cutlass13device_kernelINS_4gemm6kernel13GemmUniversalIN4cute5tupleIJiiiiEEENS1_10collective13CollectiveMmaINS1_34MainloopSm90TmaGmmaWarpSpecializedILi2ENS5_IJNS4_1CILi1EEESB_SB_EEENS1_35KernelTmaWarpSpecializedCooperativeEEENS5_IJNSA_ILi512EEENSA_ILi112EEENSA_ILi64EEEEEENS_6half_tENS5_IJlSB_lEEESJ_SK_NS4_8TiledMMAINS4_8MMA_AtomIJNS4_4SM904GMMA25MMA_64x16x16_F32F16F16_SSILNSO_5MajorE0ELSQ_0ELNSO_7ScaleInE1ELSR_1EEEEEENS4_6LayoutINS5_IJNSA_ILi2EEESB_SB_EEENS5_IJSB_NSA_ILi0EEESX_EEEEENS5_IJNS4_10UnderscoreES10_S10_EEEEENS4_13SM90_TMA_LOADENS4_14ComposedLayoutINS4_7SwizzleILi3ELi4ELi3EEENS4_18smem_ptr_flag_bitsILi16EEENSU_INS5_IJNSA_ILi8EEESH_EEENS5_IJSH_SB_EEEEEEEvNS4_8identityES13_S1D_vS1E_EENS_8epilogue10collective6detail29Sm90TmaWarpSpecializedAdapterINS1H_15DefaultEpilogueISJ_SK_SK_NS1G_6thread17LinearCombinationISJ_Li1EffLNS1L_9ScaleType4KindE0ELNS_15FloatRoundStyleE2ESJ_EENS1_15EpilogueDefaultEEEEEvvEEEEvNT_6ParamsE)
        /*0014*/ 	.word	0x000000d0


	//----- nvinfo : EIATTR_MIN_STACK_SIZE
	.align		4
.L_17:
        /*0018*/ 	.byte	0x04, 0x12
        /*001a*/ 	.short	(.L_19 - .L_18)
	.align		4
.L_18:
        /*001c*/ 	.word	index@(_ZN7cutlass13device_kernelINS_4gemm6kernel13GemmUniversalIN4cute5tupleIJiiiiEEENS1_10collective13CollectiveMmaINS1_34MainloopSm90TmaGmmaWarpSpecializedILi2ENS5_IJNS4_1CILi1EEESB_SB_EEENS1_35KernelTmaWarpSpecializedCooperativeEEENS5_IJNSA_ILi512EEENSA_ILi112EEENSA_ILi64EEEEEENS_6half_tENS5_IJlSB_lEEESJ_SK_NS4_8TiledMMAINS4_8MMA_AtomIJNS4_4SM904GMMA25MMA_64x16x16_F32F16F16_SSILNSO_5MajorE0ELSQ_0ELNSO_7ScaleInE1ELSR_1EEEEEENS4_6LayoutINS5_IJNSA_ILi2EEESB_SB_EEENS5_IJSB_NSA_ILi0EEESX_EEEEENS5_IJNS4_10UnderscoreES10_S10_EEEEENS4_13SM90_TMA_LOADENS4_14ComposedLayoutINS4_7SwizzleILi3ELi4ELi3EEENS4_18smem_ptr_flag_bitsILi16EEENSU_INS5_IJNSA_ILi8EEESH_EEENS5_IJSH_SB_EEEEEEEvNS4_8identityES13_S1D_vS1E_EENS_8epilogue10collective6detail29Sm90TmaWarpSpecializedAdapterINS1H_15DefaultEpilogueISJ_SK_SK_NS1G_6thread17LinearCombinationISJ_Li1EffLNS1L_9ScaleType4KindE0ELNS_15FloatRoundStyleE2ESJ_EENS1_15EpilogueDefaultEEEEEvvEEEEvNT_6ParamsE)
        /*0020*/ 	.word	0x000000d0
.L_19:


//--------------------- .nv.compat                --------------------------
	.section	.nv.compat,"",@"SHT_CUDA_COMPAT_INFO"
	.align	4
        /*0000*/ 	.byte	0x02, 0x09, 0x01, 0x00, 0x02, 0x02, 0x04, 0x00, 0x02, 0x05, 0x05, 0x00, 0x03, 0x07, 0x01, 0x01
        /*0010*/ 	.byte	0x02, 0x03, 0x01, 0x00, 0x02, 0x06, 0x01, 0x00, 0x04, 0x0b, 0x08, 0x00, 0x00, 0x00, 0x00, 0x00
        /*0020*/ 	.byte	0x00, 0x00, 0x00, 0x00


//--------------------- .nv.info._ZN7cutlass13device_kernelINS_4gemm6kernel13GemmUniversalIN4cute5tupleIJiiiiEEENS1_10collective13CollectiveMmaINS1_34MainloopSm90TmaGmmaWarpSpecializedILi2ENS5_IJNS4_1CILi1EEESB_SB_EEENS1_35KernelTmaWarpSpecializedCooperativeEEENS5_IJNSA_ILi512EEENSA_ILi112EEENSA_ILi64EEEEEENS_6half_tENS5_IJlSB_lEEESJ_SK_NS4_8TiledMMAINS4_8MMA_AtomIJNS4_4SM904GMMA25MMA_64x16x16_F32F16F16_SSILNSO_5MajorE0ELSQ_0ELNSO_7ScaleInE1ELSR_1EEEEEENS4_6LayoutINS5_IJNSA_ILi2EEESB_SB_EEENS5_IJSB_NSA_ILi0EEESX_EEEEENS5_IJNS4_10UnderscoreES10_S10_EEEEENS4_13SM90_TMA_LOADENS4_14ComposedLayoutINS4_7SwizzleILi3ELi4ELi3EEENS4_18smem_ptr_flag_bitsILi16EEENSU_INS5_IJNSA_ILi8EEESH_EEENS5_IJSH_SB_EEEEEEEvNS4_8identityES13_S1D_vS1E_EENS_8epilogue10collective6detail29Sm90TmaWarpSpecializedAdapterINS1H_15DefaultEpilogueISJ_SK_SK_NS1G_6thread17LinearCombinationISJ_Li1EffLNS1L_9ScaleType4KindE0ELNS_15FloatRoundStyleE2ESJ_EENS1_15EpilogueDefaultEEEEEvvEEEEvNT_6ParamsE --------------------------
	.section	.nv.info._ZN7cutlass13device_kernelINS_4gemm6kernel13GemmUniversalIN4cute5tupleIJiiiiEEENS1_10collective13CollectiveMmaINS1_34MainloopSm90TmaGmmaWarpSpecializedILi2ENS5_IJNS4_1CILi1EEESB_SB_EEENS1_35KernelTmaWarpSpecializedCooperativeEEENS5_IJNSA_ILi512EEENSA_ILi112EEENSA_ILi64EEEEEENS_6half_tENS5_IJlSB_lEEESJ_SK_NS4_8TiledMMAINS4_8MMA_AtomIJNS4_4SM904GMMA25MMA_64x16x16_F32F16F16_SSILNSO_5MajorE0ELSQ_0ELNSO_7ScaleInE1ELSR_1EEEEEENS4_6LayoutINS5_IJNSA_ILi2EEESB_SB_EEENS5_IJSB_NSA_ILi0EEESX_EEEEENS5_IJNS4_10UnderscoreES10_S10_EEEEENS4_13SM90_TMA_LOADENS4_14ComposedLayoutINS4_7SwizzleILi3ELi4ELi3EEENS4_18smem_ptr_flag_bitsILi16EEENSU_INS5_IJNSA_ILi8EEESH_EEENS5_IJSH_SB_EEEEEEEvNS4_8identityES13_S1D_vS1E_EENS_8epilogue10collective6detail29Sm90TmaWarpSpecializedAdapterINS1H_15DefaultEpilogueISJ_SK_SK_NS1G_6thread17LinearCombinationISJ_Li1EffLNS1L_9ScaleType4KindE0ELNS_15FloatRoundStyleE2ESJ_EENS1_15EpilogueDefaultEEEEEvvEEEEvNT_6ParamsE,"",@"SHT_CUDA_INFO"
	.sectionflags	@""
	.align	4


	//----- nvinfo : EIATTR_CUDA_API_VERSION
	.align		4
        /*0000*/ 	.byte	0x04, 0x37
        /*0002*/ 	.short	(.L_21 - .L_20)
.L_20:
        /*0004*/ 	.word	0x00000082


	//----- nvinfo : EIATTR_KPARAM_INFO
	.align		4
.L_21:
        /*0008*/ 	.byte	0x04, 0x17
        /*000a*/ 	.short	(.L_23 - .L_22)
.L_22:
        /*000c*/ 	.word	0x00000000
        /*0010*/ 	.short	0x0000
        /*0012*/ 	.short	0x0070
        /*0014*/ 	.byte	0x00, 0xf0, 0x01, 0x10


	//----- nvinfo : EIATTR_SPARSE_MMA_MASK
	.align		4
.L_23:
        /*0018*/ 	.byte	0x03, 0x50
        /*001a*/ 	.short	0x0000


	//----- nvinfo : EIATTR_MAXREG_COUNT
	.align		4
        /*001c*/ 	.byte	0x03, 0x1b
        /*001e*/ 	.short	0x00a8


	//----- nvinfo : EIATTR_NUM_BARRIERS
	.align		4
        /*0020*/ 	.byte	0x02, 0x4c
        /*0022*/ 	.byte	0x01
	.zero		1


	//----- nvinfo : EIATTR_EXTERNS
	.align		4
        /*0024*/ 	.byte	0x04, 0x0f
        /*0026*/ 	.short	(.L_25 - .L_24)


	//   ....[0]....
	.align		4
.L_24:
        /*0028*/ 	.word	index@(__assertfail)


	//----- nvinfo : EIATTR_ANNOTATIONS
	.align		4
.L_25:
        /*002c*/ 	.byte	0x04, 0x55
        /*002e*/ 	.short	(.L_27 - .L_26)


	//   ....[0]....
.L_26:
        /*0030*/ 	.word	0x00000001
        /*0034*/ 	.byte	0x50, 0x05, 0x00, 0x00, 0x01, 0x00, 0x00, 0x00, 0x70, 0x05, 0x00, 0x00, 0x01, 0x00, 0x00, 0x00
        /* <DEDUP_REMOVED lines=206> */
        /*0d24*/ 	.byte	0x30, 0x78, 0x01, 0x00, 0x01, 0x00, 0x00, 0x00, 0x50, 0x78, 0x01, 0x00


	//----- nvinfo : EIATTR_MERCURY_ISA_VERSION
	.align		4
.L_27:
        /*0d30*/ 	.byte	0x03, 0x5f
        /*0d32*/ 	.short	0x0101


	//----- nvinfo : EIATTR_INT_WARP_WIDE_INSTR_OFFSETS
	.align		4
        /*0d34*/ 	.byte	0x04, 0x31
        /*0d36*/ 	.short	(.L_29 - .L_28)


	//   ....[0]....
.L_28:
        /*0d38*/ 	.word	0x00000420


	//   ....[1]....
        /*0d3c*/ 	.word	0x00000430


	//   ....[2]....
        /*0d40*/ 	.word	0x00000560


	//----- nvinfo : EIATTR_COOP_GROUP_MASK_REGIDS
	.align		4
.L_29:
        /*0d44*/ 	.byte	0x04, 0x29
        /*0d46*/ 	.short	(.L_31 - .L_30)


	//   ....[0]....
.L_30:
        /*0d48*/ 	.word	0xffffffff


	//   ....[1]....
        /*0d4c*/ 	.word	0xffffffff


	//   ....[2]....
        /*0d50*/ 	.word	0xffffffff


	//   ....[3]....
        /*0d54*/ 	.word	0xffffffff


	//   ....[4]....
        /*0d58*/ 	.word	0xffffffff


	//----- nvinfo : EIATTR_COOP_GROUP_INSTR_OFFSETS
	.align		4
.L_31:
        /*0d5c*/ 	.byte	0x04, 0x28
        /*0d5e*/ 	.short	(.L_33 - .L_32)


	//   ....[0]....
.L_32:
        /*0d60*/ 	.word	0x00000070


	//   ....[1]....
        /*0d64*/ 	.word	0x00000080


	//   ....[2]....
        /*0d68*/ 	.word	0x000001a0


	//   ....[3]....
        /*0d6c*/ 	.word	0x00000370


	//   ....[4]....
        /*0d70*/ 	.word	0x00001000


	//----- nvinfo : EIATTR_REG_RECONFIG
	.align		4
.L_33:
        /*0d74*/ 	.byte	0x01, 0x54
	.zero		2


	//----- nvinfo : EIATTR_SYSCALL_OFFSETS
	.align		4
        /*0d78*/ 	.byte	0x04, 0x46
        /*0d7a*/ 	.short	(.L_35 - .L_34)


	//   ....[0]....
.L_34:
        /*0d7c*/ 	.word	0x000011b0


	//----- nvinfo : EIATTR_MBARRIER_INSTR_OFFSETS
	.align		4
.L_35:
        /*0d80*/ 	.byte	0x04, 0x39
        /*0d82*/ 	.short	(.L_37 - .L_36)


	//   ....[0]....
.L_36:
        /*0d84*/ 	.word	0x00000320
        /*0d88*/ 	.word	0x000000ff
        /*0d8c*/ 	.word	0x00000000
        /*0d90*/ 	.short	0x0100
        /*0d92*/ 	.byte	0x09
	.zero		1


	//   ....[1]....
        /*0d94*/ 	.word	0x00000330
        /*0d98*/ 	.word	0x000000ff
        /*0d9c*/ 	.word	0x00000010
        /*0da0*/ 	.short	0x0100
        /*0da2*/ 	.byte	0x09
	.zero		1


	//   ....[2]....
        /*0da4*/ 	.word	0x00000340
        /*0da8*/ 	.word	0x000000ff
        /*0dac*/ 	.word	0x00000008
        /*0db0*/ 	.short	0x0100
        /*0db2*/ 	.byte	0x09
	.zero		1


	//   ....[3]....
        /*0db4*/ 	.word	0x00000350
        /*0db8*/ 	.word	0x000000ff
        /*0dbc*/ 	.word	0x00000018
        /*0dc0*/ 	.short	0x0100
        /*0dc2*/ 	.byte	0x09
	.zero		1


	//   ....[4]....
        /*0dc4*/ 	.word	0x00000590
        /*0dc8*/ 	.word	0x000000ff
        /*0dcc*/ 	.word	0x00000030
        /*0dd0*/ 	.short	0x0100
        /*0dd2*/ 	.byte	0x06
	.zero		1


	//   ....[5]....
        /*0dd4*/ 	.word	0x000005a0
        /*0dd8*/ 	.word	0x000000ff
        /*0ddc*/ 	.word	0x00000038
        /*0de0*/ 	.short	0x0100
        /*0de2*/ 	.byte	0x06
	.zero		1


	//   ....[6]....
        /*0de4*/ 	.word	0x00001250
        /*0de8*/ 	.word	0x00000003
        /*0dec*/ 	.word	0x00000000
        /*0df0*/ 	.short	0x010a
        /*0df2*/ 	.byte	0x3f
	.zero		1


	//   ....[7]....
        /*0df4*/ 	.word	0x00001290
        /*0df8*/ 	.word	0x00000003
        /*0dfc*/ 	.word	0x00000000
        /*0e00*/ 	.short	0x010a
        /*0e02*/ 	.byte	0x3f
	.zero		1


	//   ....[8]....
        /*0e04*/ 	.word	0x00004150
        /*0e08*/ 	.word	0x000000ff
        /*0e0c*/ 	.word	0x00000000
        /*0e10*/ 	.short	0x010a
        /*0e12*/ 	.byte	0x04
	.zero		1


	//   ....[9]....
        /*0e14*/ 	.word	0x00004190
        /*0e18*/ 	.word	0x000000ff
        /*0e1c*/ 	.word	0x00000000
        /*0e20*/ 	.short	0x010a
        /*0e22*/ 	.byte	0x04
	.zero		1


	//   ....[10]....
        /*0e24*/ 	.word	0x00006fe0
        /*0e28*/ 	.word	0x000000ff
        /*0e2c*/ 	.word	0x00000000
        /*0e30*/ 	.short	0x0101
        /*0e32*/ 	.byte	0x04
	.zero		1


	//   ....[11]....
        /*0e34*/ 	.word	0x000071b0
        /*0e38*/ 	.word	0x000000ff
        /*0e3c*/ 	.word	0x00000000
        /*0e40*/ 	.short	0x0101
        /*0e42*/ 	.byte	0x04
	.zero		1


	//   ....[12]....
        /*0e44*/ 	.word	0x000173e0
        /*0e48*/ 	.word	0x0000000e
        /*0e4c*/ 	.word	0x00000010
        /*0e50*/ 	.short	0x010a
        /*0e52*/ 	.byte	0x3f
	.zero		1


	//   ....[13]....
        /*0e54*/ 	.word	0x000177c0
        /*0e58*/ 	.word	0x00000002
        /*0e5c*/ 	.word	0x00000038
        /*0e60*/ 	.short	0x0101
        /*0e62*/ 	.byte	0x3f
	.zero		1


	//   ....[14]....
        /*0e64*/ 	.word	0x00017f20
        /*0e68*/ 	.word	0x00000005
        /*0e6c*/ 	.word	0x00000000
        /*0e70*/ 	.short	0x010a
        /*0e72*/ 	.byte	0x3f
	.zero		1


	//   ....[15]....
        /*0e74*/ 	.word	0x00017fb0
        /*0e78*/ 	.word	0x00000003
        /*0e7c*/ 	.word	0x00000000
        /*0e80*/ 	.short	0x010a
        /*0e82*/ 	.byte	0x3f
	.zero		1


	//   ....[16]....
        /*0e84*/ 	.word	0x00018010
        /*0e88*/ 	.word	0x00000003
        /*0e8c*/ 	.word	0x00000000
        /*0e90*/ 	.short	0x010a
        /*0e92*/ 	.byte	0x3f
	.zero		1


	//   ....[17]....
        /*0e94*/ 	.word	0x00018070
        /*0e98*/ 	.word	0x00000004
        /*0e9c*/ 	.word	0x00000000
        /*0ea0*/ 	.short	0x010a
        /*0ea2*/ 	.byte	0x3f
	.zero		1


	//   ....[18]....
        /*0ea4*/ 	.word	0x00018140
        /*0ea8*/ 	.word	0x0000000e
        /*0eac*/ 	.word	0x00000010
        /*0eb0*/ 	.short	0x010a
        /*0eb2*/ 	.byte	0x3f
	.zero		1


	//   ....[19]....
        /*0eb4*/ 	.word	0x00018210
        /*0eb8*/ 	.word	0x00000005
        /*0ebc*/ 	.word	0x00000000
        /*0ec0*/ 	.short	0x010a
        /*0ec2*/ 	.byte	0x3f
	.zero		1


	//----- nvinfo : EIATTR_NUM_MBARRIERS
	.align		4
.L_37:
        /*0ec4*/ 	.byte	0x03, 0x38
        /*0ec6*/ 	.short	0x0006


	//----- nvinfo : EIATTR_EXIT_INSTR_OFFSETS
	.align		4
        /*0ec8*/ 	.byte	0x04, 0x1c
        /*0eca*/ 	.short	(.L_39 - .L_38)


	//   ....[0]....
.L_38:
        /*0ecc*/ 	.word	0x00000600


	//   ....[1]....
        /*0ed0*/ 	.word	0x00000f20


	//   ....[2]....
        /*0ed4*/ 	.word	0x00016a00


	//   ....[3]....
        /*0ed8*/ 	.word	0x00017070


	//   ....[4]....
        /*0edc*/ 	.word	0x00018000


	//----- nvinfo : EIATTR_MAX_THREADS
	.align		4
.L_39:
        /*0ee0*/ 	.byte	0x04, 0x05
        /*0ee2*/ 	.short	(.L_41 - .L_40)
.L_40:
        /*0ee4*/ 	.word	0x00000180
        /*0ee8*/ 	.word	0x00000001
        /*0eec*/ 	.word	0x00000001


	//----- nvinfo : EIATTR_CRS_STACK_SIZE
	.align		4
.L_41:
        /*0ef0*/ 	.byte	0x04, 0x1e
        /*0ef2*/ 	.short	(.L_43 - .L_42)
.L_42:
        /*0ef4*/ 	.word	0x00000000


	//----- nvinfo : EIATTR_CBANK_PARAM_SIZE
	.align		4
.L_43:
        /*0ef8*/ 	.byte	0x03, 0x19
        /*0efa*/ 	.short	0x0470


	//----- nvinfo : EIATTR_PARAM_CBANK
	.align		4
        /*0efc*/ 	.byte	0x04, 0x0a
        /*0efe*/ 	.short	(.L_45 - .L_44)
	.align		4
.L_44:
        /*0f00*/ 	.word	index@(.nv.constant0._ZN7cutlass13device_kernelINS_4gemm6kernel13GemmUniversalIN4cute5tupleIJiiiiEEENS1_10collective13CollectiveMmaINS1_34MainloopSm90TmaGmmaWarpSpecializedILi2ENS5_IJNS4_1CILi1EEESB_SB_EEENS1_35KernelTmaWarpSpecializedCooperativeEEENS5_IJNSA_ILi512EEENSA_ILi112EEENSA_ILi64EEEEEENS_6half_tENS5_IJlSB_lEEESJ_SK_NS4_8TiledMMAINS4_8MMA_AtomIJNS4_4SM904GMMA25MMA_64x16x16_F32F16F16_SSILNSO_5MajorE0ELSQ_0ELNSO_7ScaleInE1ELSR_1EEEEEENS4_6LayoutINS5_IJNSA_ILi2EEESB_SB_EEENS5_IJSB_NSA_ILi0EEESX_EEEEENS5_IJNS4_10UnderscoreES10_S10_EEEEENS4_13SM90_TMA_LOADENS4_14ComposedLayoutINS4_7SwizzleILi3ELi4ELi3EEENS4_18smem_ptr_flag_bitsILi16EEENSU_INS5_IJNSA_ILi8EEESH_EEENS5_IJSH_SB_EEEEEEEvNS4_8identityES13_S1D_vS1E_EENS_8epilogue10collective6detail29Sm90TmaWarpSpecializedAdapterINS1H_15DefaultEpilogueISJ_SK_SK_NS1G_6thread17LinearCombinationISJ_Li1EffLNS1L_9ScaleType4KindE0ELNS_15FloatRoundStyleE2ESJ_EENS1_15EpilogueDefaultEEEEEvvEEEEvNT_6ParamsE)
        /*0f04*/ 	.short	0x0210
        /*0f06*/ 	.short	0x0470


	//----- nvinfo : EIATTR_SW_WAR
	.align		4
.L_45:
        /*0f08*/ 	.byte	0x04, 0x36
        /*0f0a*/ 	.short	(.L_47 - .L_46)
.L_46:
        /*0f0c*/ 	.word	0x00000008
.L_47:


//--------------------- .nv.callgraph             --------------------------
	.section	.nv.callgraph,"",@"SHT_CUDA_CALLGRAPH"
	.align	4
	.sectionentsize	8
	.align		4
        /*0000*/ 	.word	0x00000000
	.align		4
        /*0004*/ 	.word	0xffffffff
	.align		4
        /*0008*/ 	.word	index@(_ZN7cutlass13device_kernelINS_4gemm6kernel13GemmUniversalIN4cute5tupleIJiiiiEEENS1_10collective13CollectiveMmaINS1_34MainloopSm90TmaGmmaWarpSpecializedILi2ENS5_IJNS4_1CILi1EEESB_SB_EEENS1_35KernelTmaWarpSpecializedCooperativeEEENS5_IJNSA_ILi512EEENSA_ILi112EEENSA_ILi64EEEEEENS_6half_tENS5_IJlSB_lEEESJ_SK_NS4_8TiledMMAINS4_8MMA_AtomIJNS4_4SM904GMMA25MMA_64x16x16_F32F16F16_SSILNSO_5MajorE0ELSQ_0ELNSO_7ScaleInE1ELSR_1EEEEEENS4_6LayoutINS5_IJNSA_ILi2EEESB_SB_EEENS5_IJSB_NSA_ILi0EEESX_EEEEENS5_IJNS4_10UnderscoreES10_S10_EEEEENS4_13SM90_TMA_LOADENS4_14ComposedLayoutINS4_7SwizzleILi3ELi4ELi3EEENS4_18smem_ptr_flag_bitsILi16EEENSU_INS5_IJNSA_ILi8EEESH_EEENS5_IJSH_SB_EEEEEEEvNS4_8identityES13_S1D_vS1E_EENS_8epilogue10collective6detail29Sm90TmaWarpSpecializedAdapterINS1H_15DefaultEpilogueISJ_SK_SK_NS1G_6thread17LinearCombinationISJ_Li1EffLNS1L_9ScaleType4KindE0ELNS_15FloatRoundStyleE2ESJ_EENS1_15EpilogueDefaultEEEEEvvEEEEvNT_6ParamsE)
	.align		4
        /*000c*/ 	.word	index@(__assertfail)
	.align		4
        /*0010*/ 	.word	0x00000000
	.align		4
        /*0014*/ 	.word	0xfffffffe
	.align		4
        /*0018*/ 	.word	0x00000000
	.align		4
        /*001c*/ 	.word	0xfffffffd
	.align		4
        /*0020*/ 	.word	0x00000000
	.align		4
        /*0024*/ 	.word	0xfffffffc


//--------------------- .nv.constant4             --------------------------
	.section	.nv.constant4,"a",@progbits
	.align	8
	.align		8
.nv.constant4:
        /*0000*/ 	.dword	__assertfail
	.align		8
        /*0008*/ 	.dword	__unnamed_1
	.align		8
        /*0010*/ 	.dword	_ZN40_INTERNAL_7630d322_4_k_cu_d7dde7db_140574cuda3std3__45__cpo5beginE
	.align		8
        /*0018*/ 	.dword	_ZN40_INTERNAL_7630d322_4_k_cu_d7dde7db_140574cuda3std3__45__cpo3endE
	.align		8
        /*0020*/ 	.dword	_ZN40_INTERNAL_7630d322_4_k_cu_d7dde7db_140574cuda3std3__45__cpo6cbeginE
	.align		8
        /*0028*/ 	.dword	_ZN40_INTERNAL_7630d322_4_k_cu_d7dde7db_140574cuda3std3__45__cpo4cendE
	.align		8
        /*0030*/ 	.dword	_ZN40_INTERNAL_7630d322_4_k_cu_d7dde7db_140574cuda3std3__442_GLOBAL__N__7630d322_4_k_cu_d7dde7db_140576ignoreE
	.align		8
        /*0038*/ 	.dword	_ZN40_INTERNAL_7630d322_4_k_cu_d7dde7db_140574cuda3std3__419piecewise_constructE
	.align		8
        /*0040*/ 	.dword	_ZN40_INTERNAL_7630d322_4_k_cu_d7dde7db_140574cuda3std3__48in_placeE
	.align		8
        /*0048*/ 	.dword	_ZN40_INTERNAL_7630d322_4_k_cu_d7dde7db_140574cuda3std6ranges3__45__cpo4swapE
	.align		8
        /*0050*/ 	.dword	_ZN40_INTERNAL_7630d322_4_k_cu_d7dde7db_140574cuda3std6ranges3__45__cpo9iter_moveE
	.align		8
        /*0058*/ 	.dword	_ZN40_INTERNAL_7630d322_4_k_cu_d7dde7db_140574cute7productE
	.align		8
        /*0060*/ 	.dword	_ZN40_INTERNAL_7630d322_4_k_cu_d7dde7db_140574cute1_E
	.align		8
        /*0068*/ 	.dword	$str$22
	.align		8
        /*0070*/ 	.dword	$str$23


//--------------------- .text._ZN7cutlass13device_kernelINS_4gemm6kernel13GemmUniversalIN4cute5tupleIJiiiiEEENS1_10collective13CollectiveMmaINS1_34MainloopSm90TmaGmmaWarpSpecializedILi2ENS5_IJNS4_1CILi1EEESB_SB_EEENS1_35KernelTmaWarpSpecializedCooperativeEEENS5_IJNSA_ILi512EEENSA_ILi112EEENSA_ILi64EEEEEENS_6half_tENS5_IJlSB_lEEESJ_SK_NS4_8TiledMMAINS4_8MMA_AtomIJNS4_4SM904GMMA25MMA_64x16x16_F32F16F16_SSILNSO_5MajorE0ELSQ_0ELNSO_7ScaleInE1ELSR_1EEEEEENS4_6LayoutINS5_IJNSA_ILi2EEESB_SB_EEENS5_IJSB_NSA_ILi0EEESX_EEEEENS5_IJNS4_10UnderscoreES10_S10_EEEEENS4_13SM90_TMA_LOADENS4_14ComposedLayoutINS4_7SwizzleILi3ELi4ELi3EEENS4_18smem_ptr_flag_bitsILi16EEENSU_INS5_IJNSA_ILi8EEESH_EEENS5_IJSH_SB_EEEEEEEvNS4_8identityES13_S1D_vS1E_EENS_8epilogue10collective6detail29Sm90TmaWarpSpecializedAdapterINS1H_15DefaultEpilogueISJ_SK_SK_NS1G_6thread17LinearCombinationISJ_Li1EffLNS1L_9ScaleType4KindE0ELNS_15FloatRoundStyleE2ESJ_EENS1_15EpilogueDefaultEEEEEvvEEEEvNT_6ParamsE --------------------------
	.section	.text._ZN7cutlass13device_kernelINS_4gemm6kernel13GemmUniversalIN4cute5tupleIJiiiiEEENS1_10collective13CollectiveMmaINS1_34MainloopSm90TmaGmmaWarpSpecializedILi2ENS5_IJNS4_1CILi1EEESB_SB_EEENS1_35KernelTmaWarpSpecializedCooperativeEEENS5_IJNSA_ILi512EEENSA_ILi112EEENSA_ILi64EEEEEENS_6half_tENS5_IJlSB_lEEESJ_SK_NS4_8TiledMMAINS4_8MMA_AtomIJNS4_4SM904GMMA25MMA_64x16x16_F32F16F16_SSILNSO_5MajorE0ELSQ_0ELNSO_7ScaleInE1ELSR_1EEEEEENS4_6LayoutINS5_IJNSA_ILi2EEESB_SB_EEENS5_IJSB_NSA_ILi0EEESX_EEEEENS5_IJNS4_10UnderscoreES10_S10_EEEEENS4_13SM90_TMA_LOADENS4_14ComposedLayoutINS4_7SwizzleILi3ELi4ELi3EEENS4_18smem_ptr_flag_bitsILi16EEENSU_INS5_IJNSA_ILi8EEESH_EEENS5_IJSH_SB_EEEEEEEvNS4_8identityES13_S1D_vS1E_EENS_8epilogue10collective6detail29Sm90TmaWarpSpecializedAdapterINS1H_15DefaultEpilogueISJ_SK_SK_NS1G_6thread17LinearCombinationISJ_Li1EffLNS1L_9ScaleType4KindE0ELNS_15FloatRoundStyleE2ESJ_EENS1_15EpilogueDefaultEEEEEvvEEEEvNT_6ParamsE,"ax",@progbits
	.align	128
.text._ZN7cutlass13device_kernelINS_4gemm6kernel13GemmUniversalIN4cute5tupleIJiiiiEEENS1_10collective13CollectiveMmaINS1_34MainloopSm90TmaGmmaWarpSpecializedILi2ENS5_IJNS4_1CILi1EEESB_SB_EEENS1_35KernelTmaWarpSpecializedCooperativeEEENS5_IJNSA_ILi512EEENSA_ILi112EEENSA_ILi64EEEEEENS_6half_tENS5_IJlSB_lEEESJ_SK_NS4_8TiledMMAINS4_8MMA_AtomIJNS4_4SM904GMMA25MMA_64x16x16_F32F16F16_SSILNSO_5MajorE0ELSQ_0ELNSO_7ScaleInE1ELSR_1EEEEEENS4_6LayoutINS5_IJNSA_ILi2EEESB_SB_EEENS5_IJSB_NSA_ILi0EEESX_EEEEENS5_IJNS4_10UnderscoreES10_S10_EEEEENS4_13SM90_TMA_LOADENS4_14ComposedLayoutINS4_7SwizzleILi3ELi4ELi3EEENS4_18smem_ptr_flag_bitsILi16EEENSU_INS5_IJNSA_ILi8EEESH_EEENS5_IJSH_SB_EEEEEEEvNS4_8identityES13_S1D_vS1E_EENS_8epilogue10collective6detail29Sm90TmaWarpSpecializedAdapterINS1H_15DefaultEpilogueISJ_SK_SK_NS1G_6thread17LinearCombinationISJ_Li1EffLNS1L_9ScaleType4KindE0ELNS_15FloatRoundStyleE2ESJ_EENS1_15EpilogueDefaultEEEEEvvEEEEvNT_6ParamsE:
        .type           _ZN7cutlass13device_kernelINS_4gemm6kernel13GemmUniversalIN4cute5tupleIJiiiiEEENS1_10collective13CollectiveMmaINS1_34MainloopSm90TmaGmmaWarpSpecializedILi2ENS5_IJNS4_1CILi1EEESB_SB_EEENS1_35KernelTmaWarpSpecializedCooperativeEEENS5_IJNSA_ILi512EEENSA_ILi112EEENSA_ILi64EEEEEENS_6half_tENS5_IJlSB_lEEESJ_SK_NS4_8TiledMMAINS4_8MMA_AtomIJNS4_4SM904GMMA25MMA_64x16x16_F32F16F16_SSILNSO_5MajorE0ELSQ_0ELNSO_7ScaleInE1ELSR_1EEEEEENS4_6LayoutINS5_IJNSA_ILi2EEESB_SB_EEENS5_IJSB_NSA_ILi0EEESX_EEEEENS5_IJNS4_10UnderscoreES10_S10_EEEEENS4_13SM90_TMA_LOADENS4_14ComposedLayoutINS4_7SwizzleILi3ELi4ELi3EEENS4_18smem_ptr_flag_bitsILi16EEENSU_INS5_IJNSA_ILi8EEESH_EEENS5_IJSH_SB_EEEEEEEvNS4_8identityES13_S1D_vS1E_EENS_8epilogue10collective6detail29Sm90TmaWarpSpecializedAdapterINS1H_15DefaultEpilogueISJ_SK_SK_NS1G_6thread17LinearCombinationISJ_Li1EffLNS1L_9ScaleType4KindE0ELNS_15FloatRoundStyleE2ESJ_EENS1_15EpilogueDefaultEEEEEvvEEEEvNT_6ParamsE,@function
        .size           _ZN7cutlass13device_kernelINS_4gemm6kernel13GemmUniversalIN4cute5tupleIJiiiiEEENS1_10collective13CollectiveMmaINS1_34MainloopSm90TmaGmmaWarpSpecializedILi2ENS5_IJNS4_1CILi1EEESB_SB_EEENS1_35KernelTmaWarpSpecializedCooperativeEEENS5_IJNSA_ILi512EEENSA_ILi112EEENSA_ILi64EEEEEENS_6half_tENS5_IJlSB_lEEESJ_SK_NS4_8TiledMMAINS4_8MMA_AtomIJNS4_4SM904GMMA25MMA_64x16x16_F32F16F16_SSILNSO_5MajorE0ELSQ_0ELNSO_7ScaleInE1ELSR_1EEEEEENS4_6LayoutINS5_IJNSA_ILi2EEESB_SB_EEENS5_IJSB_NSA_ILi0EEESX_EEEEENS5_IJNS4_10UnderscoreES10_S10_EEEEENS4_13SM90_TMA_LOADENS4_14ComposedLayoutINS4_7SwizzleILi3ELi4ELi3EEENS4_18smem_ptr_flag_bitsILi16EEENSU_INS5_IJNSA_ILi8EEESH_EEENS5_IJSH_SB_EEEEEEEvNS4_8identityES13_S1D_vS1E_EENS_8epilogue10collective6detail29Sm90TmaWarpSpecializedAdapterINS1H_15DefaultEpilogueISJ_SK_SK_NS1G_6thread17LinearCombinationISJ_Li1EffLNS1L_9ScaleType4KindE0ELNS_15FloatRoundStyleE2ESJ_EENS1_15EpilogueDefaultEEEEEvvEEEEvNT_6ParamsE,(.L_x_498 - _ZN7cutlass13device_kernelINS_4gemm6kernel13GemmUniversalIN4cute5tupleIJiiiiEEENS1_10collective13CollectiveMmaINS1_34MainloopSm90TmaGmmaWarpSpecializedILi2ENS5_IJNS4_1CILi1EEESB_SB_EEENS1_35KernelTmaWarpSpecializedCooperativeEEENS5_IJNSA_ILi512EEENSA_ILi112EEENSA_ILi64EEEEEENS_6half_tENS5_IJlSB_lEEESJ_SK_NS4_8TiledMMAINS4_8MMA_AtomIJNS4_4SM904GMMA25MMA_64x16x16_F32F16F16_SSILNSO_5MajorE0ELSQ_0ELNSO_7ScaleInE1ELSR_1EEEEEENS4_6LayoutINS5_IJNSA_ILi2EEESB_SB_EEENS5_IJSB_NSA_ILi0EEESX_EEEEENS5_IJNS4_10UnderscoreES10_S10_EEEEENS4_13SM90_TMA_LOADENS4_14ComposedLayoutINS4_7SwizzleILi3ELi4ELi3EEENS4_18smem_ptr_flag_bitsILi16EEENSU_INS5_IJNSA_ILi8EEESH_EEENS5_IJSH_SB_EEEEEEEvNS4_8identityES13_S1D_vS1E_EENS_8epilogue10collective6detail29Sm90TmaWarpSpecializedAdapterINS1H_15DefaultEpilogueISJ_SK_SK_NS1G_6thread17LinearCombinationISJ_Li1EffLNS1L_9ScaleType4KindE0ELNS_15FloatRoundStyleE2ESJ_EENS1_15EpilogueDefaultEEEEEvvEEEEvNT_6ParamsE)
        .other          _ZN7cutlass13device_kernelINS_4gemm6kernel13GemmUniversalIN4cute5tupleIJiiiiEEENS1_10collective13CollectiveMmaINS1_34MainloopSm90TmaGmmaWarpSpecializedILi2ENS5_IJNS4_1CILi1EEESB_SB_EEENS1_35KernelTmaWarpSpecializedCooperativeEEENS5_IJNSA_ILi512EEENSA_ILi112EEENSA_ILi64EEEEEENS_6half_tENS5_IJlSB_lEEESJ_SK_NS4_8TiledMMAINS4_8MMA_AtomIJNS4_4SM904GMMA25MMA_64x16x16_F32F16F16_SSILNSO_5MajorE0ELSQ_0ELNSO_7ScaleInE1ELSR_1EEEEEENS4_6LayoutINS5_IJNSA_ILi2EEESB_SB_EEENS5_IJSB_NSA_ILi0EEESX_EEEEENS5_IJNS4_10UnderscoreES10_S10_EEEEENS4_13SM90_TMA_LOADENS4_14ComposedLayoutINS4_7SwizzleILi3ELi4ELi3EEENS4_18smem_ptr_flag_bitsILi16EEENSU_INS5_IJNSA_ILi8EEESH_EEENS5_IJSH_SB_EEEEEEEvNS4_8identityES13_S1D_vS1E_EENS_8epilogue10collective6detail29Sm90TmaWarpSpecializedAdapterINS1H_15DefaultEpilogueISJ_SK_SK_NS1G_6thread17LinearCombinationISJ_Li1EffLNS1L_9ScaleType4KindE0ELNS_15FloatRoundStyleE2ESJ_EENS1_15EpilogueDefaultEEEEEvvEEEEvNT_6ParamsE,@"STO_CUDA_ENTRY STV_DEFAULT"
_ZN7cutlass13device_kernelINS_4gemm6kernel13GemmUniversalIN4cute5tupleIJiiiiEEENS1_10collective13CollectiveMmaINS1_34MainloopSm90TmaGmmaWarpSpecializedILi2ENS5_IJNS4_1CILi1EEESB_SB_EEENS1_35KernelTmaWarpSpecializedCooperativeEEENS5_IJNSA_ILi512EEENSA_ILi112EEENSA_ILi64EEEEEENS_6half_tENS5_IJlSB_lEEESJ_SK_NS4_8TiledMMAINS4_8MMA_AtomIJNS4_4SM904GMMA25MMA_64x16x16_F32F16F16_SSILNSO_5MajorE0ELSQ_0ELNSO_7ScaleInE1ELSR_1EEEEEENS4_6LayoutINS5_IJNSA_ILi2EEESB_SB_EEENS5_IJSB_NSA_ILi0EEESX_EEEEENS5_IJNS4_10UnderscoreES10_S10_EEEEENS4_13SM90_TMA_LOADENS4_14ComposedLayoutINS4_7SwizzleILi3ELi4ELi3EEENS4_18smem_ptr_flag_bitsILi16EEENSU_INS5_IJNSA_ILi8EEESH_EEENS5_IJSH_SB_EEEEEEEvNS4_8identityES13_S1D_vS1E_EENS_8epilogue10collective6detail29Sm90TmaWarpSpecializedAdapterINS1H_15DefaultEpilogueISJ_SK_SK_NS1G_6thread17LinearCombinationISJ_Li1EffLNS1L_9ScaleType4KindE0ELNS_15FloatRoundStyleE2ESJ_EENS1_15EpilogueDefaultEEEEEvvEEEEvNT_6ParamsE:
[----:B------:R-:W0:Y:S02]  /*0000*/  LDC R1, c[0x0][0x28] ;  /* 0x00000a00ff017b82 */ /* 0x000e240000000800 */
[----:B0-----:R-:W-:Y:S01]  /*0010*/  VIADD R1, R1, 0xffffff30 ;  /* 0xffffff3001017836 */ /* 0x001fe20000000000 */
[----:B------:R-:W0:Y:S01]  /*0020*/  S2R R2, SR_TID.X ;  /* 0x0000000000027919 */ /* 0x000e220000002100 */
[----:B------:R-:W-:Y:S01]  /*0030*/  ELECT P0, URZ, PT ;  /* 0x00000000003f782f */ /* 0x000fe20003800000 */
[----:B------:R-:W-:Y:S01]  /*0040*/  BSSY B0, `(.L_x_0) ;  /* 0x0000015000007945 */ /* 0x000fe20003800000 */
[--C-:B0-----:R-:W-:Y:S02]  /*0050*/  SHF.R.U32.HI R0, RZ, 0x5, R2.reuse ;  /* 0x00000005ff007819 */ /* 0x101fe40000011602 */
[----:B------:R-:W-:-:S03]  /*0060*/  SHF.R.U32.HI R2, RZ, 0x7, R2 ;  /* 0x00000007ff027819 */ /* 0x000fc60000011602 */
[----:B------:R-:W0:Y:S04]  /*0070*/  SHFL.IDX PT, R3, R0, RZ, 0x1f ;  /* 0x00001fff00037589 */ /* 0x000e2800000e0000 */
[----:B------:R-:W1:Y:S01]  /*0080*/  SHFL.IDX PT, R2, R2, RZ, 0x1f ;  /* 0x00001fff02027589 */ /* 0x000e6200000e0000 */
[----:B0-----:R-:W-:Y:S02]  /*0090*/  R2UR UR4, R3 ;  /* 0x00000000030472ca */ /* 0x001fe400000e0000 */
[----:B-1----:R-:W-:-:S11]  /*00a0*/  R2UR UR6, R2 ;  /* 0x00000000020672ca */ /* 0x002fd600000e0000 */
[----:B------:R-:W-:Y:S02]  /*00b0*/  USHF.R.S32.HI UR5, URZ, 0x1f, UR4 ;  /* 0x0000001f3f057899 */ /* 0x000fe40008011404 */
[----:B------:R-:W-:Y:S02]  /*00c0*/  ISETP.NE.OR P0, PT, RZ, UR4, !P0 ;  /* 0x00000004ff007c0c */ /* 0x000fe4000c705670 */
[----:B------:R-:W-:-:S04]  /*00d0*/  ULEA.HI UR5, UR5, UR4, URZ, 0x2 ;  /* 0x0000000405057291 */ /* 0x000fc8000f8f103f */
[----:B------:R-:W-:-:S04]  /*00e0*/  ULOP3.LUT UR5, UR5, 0xfffffffc, URZ, 0xc0, !UPT ;  /* 0xfffffffc05057892 */ /* 0x000fc8000f8ec03f */
[----:B------:R-:W-:-:S03]  /*00f0*/  UIADD3 UR8, UR4, -UR5, URZ ;  /* 0x8000000504087290 */ /* 0x000fc6000fffe03f */
[----:B------:R-:W-:Y:S09]  /*0100*/  @P0 BRA `(.L_x_1) ;  /* 0x0000000000200947 */ /* 0x000ff20003800000 */
[----:B------:R-:W-:Y:S02]  /*0110*/  ULDC.64 UR4, c[0x0][0x198] ;  /* 0x0000660000047ab9 */ /* 0x000fe40000000a00 */
[----:B------:R-:W-:Y:S02]  /*0120*/  UIADD3 UR10, UP0, UR4, 0xf0, URZ ;  /* 0x000000f0040a7890 */ /* 0x000fe4000ff1e03f */
[----:B------:R-:W-:Y:S02]  /*0130*/  UIADD3 UR4, UP1, UR4, 0x1f0, URZ ;  /* 0x000001f004047890 */ /* 0x000fe4000ff3e03f */
[----:B------:R-:W-:Y:S02]  /*0140*/  UIADD3.X UR11, URZ, UR5, URZ, UP0, !UPT ;  /* 0x000000053f0b7290 */ /* 0x000fe400087fe43f */
[----:B------:R-:W-:-:S07]  /*0150*/  UIADD3.X UR5, URZ, UR5, URZ, UP1, !UPT ;  /* 0x000000053f057290 */ /* 0x000fce0008ffe43f */
[----:B------:R0:W-:Y:S02]  /*0160*/  UTMACCTL.PF [UR10] ;  /* 0x000000000a0079b9 */ /* 0x0001e40008040000 */
[----:B------:R0:W-:Y:S02]  /*0170*/  UTMACCTL.PF [UR4] ;  /* 0x00000000040079b9 */ /* 0x0001e40008040000 */
[----:B0-----:R-:W-:Y:S01]  /*0180*/  NOP ;  /* 0x0000000000007918 */ /* 0x001fe20000000000 */
.L_x_1:
[----:B------:R-:W-:Y:S05]  /*0190*/  BSYNC B0 ;  /* 0x0000000000007941 */ /* 0x000fea0003800000 */
.L_x_0:
[----:B------:R-:W0:Y:S01]  /*01a0*/  SHFL.IDX PT, R2, R0, RZ, 0x1f ;  /* 0x00001fff00027589 */ /* 0x000e2200000e0000 */
[----:B------:R-:W-:Y:S01]  /*01b0*/  UISETP.NE.AND UP0, UPT, UR8, 0x3, UPT ;  /* 0x000000030800788c */ /* 0x000fe2000bf05270 */
[----:B------:R-:W-:Y:S01]  /*01c0*/  ISETP.NE.AND P1, PT, RZ, UR6, PT ;  /* 0x00000006ff007c0c */ /* 0x000fe2000bf25270 */
[----:B------:R-:W-:Y:S02]  /*01d0*/  UIADD3 UR10, UR6, -0x1, URZ ;  /* 0xffffffff060a7890 */ /* 0x000fe4000fffe03f */
[----:B------:R-:W-:Y:S02]  /*01e0*/  UISETP.EQ.OR UP0, UPT, UR8, URZ, !UP0 ;  /* 0x0000003f0800728c */ /* 0x000fe4000c702670 */
[----:B------:R-:W-:Y:S02]  /*01f0*/  UISETP.GE.U32.AND UP1, UPT, UR10, 0x2, UPT ;  /* 0x000000020a00788c */ /* 0x000fe4000bf26070 */
[----:B------:R-:W-:-:S04]  /*0200*/  UISETP.EQ.AND UP0, UPT, UR6, URZ, UP0 ;  /* 0x0000003f0600728c */ /* 0x000fc80008702270 */
[----:B------:R-:W-:-:S04]  /*0210*/  USEL UR38, URZ, 0x1, !UP0 ;  /* 0x000000013f267887 */ /* 0x000fc8000c000000 */
[----:B------:R-:W-:Y:S01]  /*0220*/  USEL UR38, UR38, 0x2, UP1 ;  /* 0x0000000226267887 */ /* 0x000fe20008800000 */
[----:B0-----:R-:W-:-:S13]  /*0230*/  ISETP.NE.AND P0, PT, R2, RZ, PT ;  /* 0x000000ff0200720c */ /* 0x001fda0003f05270 */
[----:B------:R-:W-:Y:S05]  /*0240*/  @P0 BRA `(.L_x_2) ;  /* 0x0000000000480947 */ /* 0x000fea0003800000 */
[----:B------:R-:W0:Y:S01]  /*0250*/  S2UR UR9, SR_CgaCtaId ;  /* 0x00000000000979c3 */ /* 0x000e220000008800 */
[----:B------:R-:W-:Y:S01]  /*0260*/  UMOV UR4, 0x400 ;  /* 0x0000040000047882 */ /* 0x000fe20000000000 */
[----:B------:R-:W-:Y:S01]  /*0270*/  UMOV UR5, 0x1 ;  /* 0x0000000100057882 */ /* 0x000fe20000000000 */
[----:B------:R-:W-:Y:S01]  /*0280*/  UMOV UR6, 0x100 ;  /* 0x0000010000067882 */ /* 0x000fe20000000000 */
[----:B------:R-:W-:Y:S01]  /*0290*/  ELECT P0, URZ, PT ;  /* 0x00000000003f782f */ /* 0x000fe20003800000 */
[----:B------:R-:W-:-:S04]  /*02a0*/  UIADD3 UR6, -UR6, 0x100000, URZ ;  /* 0x0010000006067890 */ /* 0x000fc8000fffe13f */
[----:B------:R-:W-:Y:S02]  /*02b0*/  USHF.L.U32 UR7, UR6, 0xb, URZ ;  /* 0x0000000b06077899 */ /* 0x000fe4000800063f */
[----:B------:R-:W-:Y:S02]  /*02c0*/  USHF.L.U32 UR6, UR6, 0x1, URZ ;  /* 0x0000000106067899 */ /* 0x000fe4000800063f */
[----:B0-----:R-:W-:Y:S02]  /*02d0*/  ULEA UR9, UR9, UR4, 0x18 ;  /* 0x0000000409097291 */ /* 0x001fe4000f8ec03f */
[----:B------:R-:W-:-:S04]  /*02e0*/  UIADD3 UR4, -UR5, 0x100000, URZ ;  /* 0x0010000005047890 */ /* 0x000fc8000fffe13f */
[----:B------:R-:W-:Y:S02]  /*02f0*/  USHF.L.U32 UR5, UR4, 0xb, URZ ;  /* 0x0000000b04057899 */ /* 0x000fe4000800063f */
[----:B------:R-:W-:Y:S01]  /*0300*/  USHF.L.U32 UR4, UR4, 0x1, URZ ;  /* 0x0000000104047899 */ /* 0x000fe2000800063f */
[----:B------:R-:W0:Y:S11]  /*0310*/  FENCE.VIEW.ASYNC.S ;  /* 0x00000000000073c6 */ /* 0x000e360000000000 */
[----:B0-----:R0:W1:Y:S01]  /*0320*/  SYNCS.EXCH.64 URZ, [UR9], UR4 ;  /* 0x00000004093f75b2 */ /* 0x0010620008000100 */
[----:B------:R0:W2:Y:S01]  /*0330*/  SYNCS.EXCH.64 URZ, [UR9+0x10], UR6 ;  /* 0x00001006093f75b2 */ /* 0x0000a20008000100 */
[----:B------:R0:W3:Y:S01]  /*0340*/  SYNCS.EXCH.64 URZ, [UR9+0x8], UR4 ;  /* 0x00000804093f75b2 */ /* 0x0000e20008000100 */
[----:B------:R0:W4:Y:S01]  /*0350*/  SYNCS.EXCH.64 URZ, [UR9+0x18], UR6 ;  /* 0x00001806093f75b2 */ /* 0x0001220008000100 */
[----:B------:R-:W-:Y:S01]  /*0360*/  NOP ;  /* 0x0000000000007918 */ /* 0x000fe20000000000 */
.L_x_2:
[----:B------:R-:W5:Y:S01]  /*0370*/  SHFL.IDX PT, R0, R0, RZ, 0x1f ;  /* 0x00001fff00007589 */ /* 0x000f6200000e0000 */
[----:B------:R-:W1:Y:S01]  /*0380*/  LDC R2, c[0x0][0x65c] ;  /* 0x00019700ff027b82 */ /* 0x000e620000000800 */
[----:B------:R-:W-:Y:S01]  /*0390*/  ELECT P0, URZ, PT ;  /* 0x00000000003f782f */ /* 0x000fe20003800000 */
[----:B------:R-:W-:Y:S01]  /*03a0*/  IMAD.MOV.U32 R5, RZ, RZ, RZ ;  /* 0x000000ffff057224 */ /* 0x000fe200078e00ff */
[----:B------:R-:W2:Y:S01]  /*03b0*/  S2R R4, SR_CTAID.X ;  /* 0x0000000000047919 */ /* 0x000ea20000002500 */
[----:B0-----:R-:W-:Y:S01]  /*03c0*/  UMOV UR4, 0x20 ;  /* 0x0000002000047882 */ /* 0x001fe20000000000 */
[----:B------:R-:W-:Y:S01]  /*03d0*/  NOP ;  /* 0x0000000000007918 */ /* 0x000fe20000000000 */
[----:B------:R-:W-:Y:S01]  /*03e0*/  NOP ;  /* 0x0000000000007918 */ /* 0x000fe20000000000 */
[----:B-----5:R-:W-:Y:S02]  /*03f0*/  ISETP.NE.OR P0, PT, R0, RZ, !P0 ;  /* 0x000000ff0000720c */ /* 0x020fe40004705670 */
[----:B-1----:R-:W-:Y:S01]  /*0400*/  ISETP.NE.AND P2, PT, R2, 0x1, PT ;  /* 0x000000010200780c */ /* 0x002fe20003f45270 */
[----:B------:R-:W0:Y:S10]  /*0410*/  S2R R0, SR_CTAID.Y ;  /* 0x0000000000007919 */ /* 0x000e340000002600 */
[----:B------:R-:W-:Y:S01]  /*0420*/  VOTEU.ALL UP0, P0 ;  /* 0x00000000003f7886 */ /* 0x000fe20000000000 */
[----:B------:R-:W-:Y:S01]  /*0430*/  VOTEU.ALL UP1, P0 ;  /* 0x00000000003f7886 */ /* 0x000fe20000020000 */
[----:B------:R-:W2:Y:S01]  /*0440*/  @P2 LDC R7, c[0x0][0x10] ;  /* 0x00000400ff072b82 */ /* 0x000ea20000000800 */
[----:B------:R-:W-:-:S02]  /*0450*/  @P2 IMAD.MOV.U32 R3, RZ, RZ, RZ ;  /* 0x000000ffff032224 */ /* 0x000fc400078e00ff */
[----:B------:R-:W-:Y:S01]  /*0460*/  @P2 IMAD.MOV.U32 R11, RZ, RZ, RZ ;  /* 0x000000ffff0b2224 */ /* 0x000fe200078e00ff */
[----:B------:R-:W-:Y:S01]  /*0470*/  @!UP0 UMOV UR6, 0x400 ;  /* 0x0000040000068882 */ /* 0x000fe20000000000 */
[----:B------:R-:W-:-:S04]  /*0480*/  @!UP0 UIADD3 UR4, -UR4, 0x100000, URZ ;  /* 0x0010000004048890 */ /* 0x000fc8000fffe13f */
[----:B------:R-:W-:Y:S02]  /*0490*/  @!UP0 USHF.L.U32 UR5, UR4, 0xb, URZ ;  /* 0x0000000b04058899 */ /* 0x000fe4000800063f */
[----:B------:R-:W-:Y:S01]  /*04a0*/  @!UP0 USHF.L.U32 UR4, UR4, 0x1, URZ ;  /* 0x0000000104048899 */ /* 0x000fe2000800063f */
[----:B------:R-:W1:Y:S08]  /*04b0*/  @!P2 LDC R9, c[0x0][0xc] ;  /* 0x00000300ff09ab82 */ /* 0x000e700000000800 */
[----:B------:R-:W5:Y:S01]  /*04c0*/  @!UP0 S2UR UR7, SR_CgaCtaId ;  /* 0x00000000000789c3 */ /* 0x000f620000008800 */
[----:B0-----:R-:W-:-:S04]  /*04d0*/  @P2 IMAD.MOV.U32 R2, RZ, RZ, R0 ;  /* 0x000000ffff022224 */ /* 0x001fc800078e0000 */
[----:B--2---:R-:W-:-:S04]  /*04e0*/  @P2 IMAD.WIDE.U32 R6, R4, R7, R2 ;  /* 0x0000000704062225 */ /* 0x004fc800078e0002 */
[----:B------:R-:W-:Y:S02]  /*04f0*/  @P2 IMAD.MOV.U32 R16, RZ, RZ, R6 ;  /* 0x000000ffff102224 */ /* 0x000fe400078e0006 */
[----:B------:R-:W-:Y:S02]  /*0500*/  @P2 IMAD.IADD R17, R7, 0x1, R11 ;  /* 0x0000000107112824 */ /* 0x000fe400078e020b */
[----:B-1----:R-:W-:-:S04]  /*0510*/  @!P2 IMAD.WIDE.U32 R2, R9, R0, R4 ;  /* 0x000000000902a225 */ /* 0x002fc800078e0004 */
[----:B------:R-:W-:Y:S02]  /*0520*/  @!P2 IMAD.MOV.U32 R16, RZ, RZ, R2 ;  /* 0x000000ffff10a224 */ /* 0x000fe400078e0002 */
[----:B------:R-:W-:Y:S01]  /*0530*/  @!P2 IMAD.MOV.U32 R17, RZ, RZ, R3 ;  /* 0x000000ffff11a224 */ /* 0x000fe200078e0003 */
[----:B-----5:R-:W-:Y:S02]  /*0540*/  @!UP0 ULEA UR6, UR7, UR6, 0x18 ;  /* 0x0000000607068291 */ /* 0x020fe4000f8ec03f */
[----:B------:R0:W-:Y:S01]  /*0550*/  STL [R1+0x78], R16 ;  /* 0x0000781001007387 */ /* 0x0001e20000100800 */
[----:B------:R-:W-:-:S03]  /*0560*/  VOTEU.ALL UP0, P0 ;  /* 0x00000000003f7886 */ /* 0x000fc60000000000 */
[----:B------:R0:W-:Y:S04]  /*0570*/  STL [R1+0x64], R17 ;  /* 0x0000641101007387 */ /* 0x0001e80000100800 */
[----:B------:R-:W1:Y:S02]  /*0580*/  FENCE.VIEW.ASYNC.S ;  /* 0x00000000000073c6 */ /* 0x000e640000000000 */
[----:B-1----:R0:W3:Y:S01]  /*0590*/  @!UP0 SYNCS.EXCH.64 URZ, [UR6+0x30], UR4 ;  /* 0x00003004063f85b2 */ /* 0x0020e20008000100 */
[----:B------:R0:W3:Y:S01]  /*05a0*/  @!UP1 SYNCS.EXCH.64 URZ, [UR6+0x38], UR4 ;  /* 0x00003804063f95b2 */ /* 0x0000e20008000100 */
[----:B------:R-:W-:Y:S01]  /*05b0*/  NOP ;  /* 0x0000000000007918 */ /* 0x000fe20000000000 */
[----:B---34-:R-:W-:Y:S06]  /*05c0*/  BAR.SYNC.DEFER_BLOCKING 0x0 ;  /* 0x0000000000007b1d */ /* 0x018fec0000010000 */
[----:B0-----:R-:W-:Y:S05]  /*05d0*/  @!P1 BRA `(.L_x_3) ;  /* 0x00000164000c9947 */ /* 0x001fea0003800000 */
[----:B------:R-:W-:-:S06]  /*05e0*/  UISETP.GT.U32.AND UP0, UPT, UR10, 0x1, UPT ;  /* 0x000000010a00788c */ /* 0x000fcc000bf04070 */
[----:B------:R-:W-:-:S13]  /*05f0*/  PLOP3.LUT P0, PT, PT, PT, UP0, 0x80, 0x0 ;  /* 0x000000000000781c */ /* 0x000fda0003f0f008 */
[----:B------:R-:W-:Y:S05]  /*0600*/  @P0 EXIT ;  /* 0x000000000000094d */ /* 0x000fea0003800000 */
[----:B------:R-:W-:Y:S01]  /*0610*/  ULDC.64 UR4, c[0x0][0x650] ;  /* 0x0001940000047ab9 */ /* 0x000fe20000000a00 */
[----:B------:R-:W-:Y:S01]  /*0620*/  UMOV UR43, 0xffffffff ;  /* 0xffffffff002b7882 */ /* 0x000fe20000000000 */
[----:B------:R-:W-:Y:S01]  /*0630*/  ISETP.GE.U32.AND P0, PT, R16, UR4, PT ;  /* 0x0000000410007c0c */ /* 0x000fe2000bf06070 */
[----:B------:R-:W-:Y:S01]  /*0640*/  UMOV UR42, 0xffffffff ;  /* 0xffffffff002a7882 */ /* 0x000fe20000000000 */
[----:B------:R-:W-:Y:S01]  /*0650*/  UMOV UR41, 0xffffffff ;  /* 0xffffffff00297882 */ /* 0x000fe20000000000 */
[----:B------:R-:W-:Y:S02]  /*0660*/  PRMT R6, RZ, 0x7610, R6 ;  /* 0x00007610ff067816 */ /* 0x000fe40000000006 */
[----:B------:R-:W-:-:S13]  /*0670*/  ISETP.GE.U32.AND.EX P0, PT, R17, UR5, PT, P0 ;  /* 0x0000000511007c0c */ /* 0x000fda000bf06100 */
[----:B------:R-:W-:Y:S05]  /*0680*/  @P0 BRA `(.L_x_4) ;  /* 0x00000004006c0947 */ /* 0x000fea0003800000 */
[----:B------:R-:W0:Y:S01]  /*0690*/  LDC.64 R12, c[0x0][0x628] ;  /* 0x00018a00ff0c7b82 */ /* 0x000e220000000a00 */
[----:B------:R-:W-:Y:S02]  /*06a0*/  IMAD.MOV.U32 R2, RZ, RZ, R16 ;  /* 0x000000ffff027224 */ /* 0x000fe400078e0010 */
[----:B------:R-:W-:-:S05]  /*06b0*/  IMAD.MOV.U32 R3, RZ, RZ, R17 ;  /* 0x000000ffff037224 */ /* 0x000fca00078e0011 */
[----:B------:R-:W1:Y:S08]  /*06c0*/  LDC R10, c[0x0][0x630] ;  /* 0x00018c00ff0a7b82 */ /* 0x000e700000000800 */
[----:B------:R-:W2:Y:S01]  /*06d0*/  LDC.64 R14, c[0x0][0x620] ;  /* 0x00018800ff0e7b82 */ /* 0x000ea20000000a00 */
[----:B0-----:R-:W-:-:S04]  /*06e0*/  ISETP.NE.U32.AND P0, PT, R12, RZ, PT ;  /* 0x000000ff0c00720c */ /* 0x001fc80003f05070 */
[----:B------:R-:W-:-:S13]  /*06f0*/  ISETP.NE.AND.EX P0, PT, R13, RZ, PT, P0 ;  /* 0x000000ff0d00720c */ /* 0x000fda0003f05300 */
[----:B-12---:R-:W-:Y:S05]  /*0700*/  @!P0 BRA `(.L_x_5) ;  /* 0x0000000000288947 */ /* 0x006fea0003800000 */
[----:B------:R-:W0:Y:S02]  /*0710*/  LDC R9, c[0x0][0x634] ;  /* 0x00018d00ff097b82 */ /* 0x000e240000000800 */
[----:B0-----:R-:W-:-:S05]  /*0720*/  IADD3 R9, P0, R16, R9, RZ ;  /* 0x0000000910097210 */ /* 0x001fca0007f1e0ff */
[----:B------:R-:W-:-:S04]  /*0730*/  IMAD.X R11, RZ, RZ, R17, P0 ;  /* 0x000000ffff0b7224 */ /* 0x000fc800000e0611 */
[----:B------:R-:W-:-:S04]  /*0740*/  IMAD.WIDE.U32 R2, R11, R12, RZ ;  /* 0x0000000c0b027225 */ /* 0x000fc800078e00ff */
[----:B------:R-:W-:-:S04]  /*0750*/  IMAD.WIDE.U32 R6, P0, R9, R13, R2 ;  /* 0x0000000d09067225 */ /* 0x000fc80007800002 */
[----:B------:R-:W-:-:S04]  /*0760*/  IMAD.WIDE.U32 R2, R9, R12, RZ ;  /* 0x0000000c09027225 */ /* 0x000fc800078e00ff */
[----:B------:R-:W-:Y:S01]  /*0770*/  IMAD.X R9, RZ, RZ, RZ, P0 ;  /* 0x000000ffff097224 */ /* 0x000fe200000e06ff */
[----:B------:R-:W-:Y:S01]  /*0780*/  IADD3 RZ, P0, R3, R6, RZ ;  /* 0x0000000603ff7210 */ /* 0x000fe20007f1e0ff */
[----:B------:R-:W-:-:S04]  /*0790*/  IMAD.MOV.U32 R8, RZ, RZ, R7 ;  /* 0x000000ffff087224 */ /* 0x000fc800078e0007 */
[----:B------:R-:W-:-:S08]  /*07a0*/  IMAD.WIDE.U32.X R2, R11, R13, R8, P0 ;  /* 0x0000000d0b027225 */ /* 0x000fd000000e0408 */
.L_x_5:
[-CC-:B------:R-:W-:Y:S01]  /*07b0*/  SHF.R.U64 R22, R2, R10.reuse, R3.reuse ;  /* 0x0000000a02167219 */ /* 0x180fe20000001203 */
[----:B------:R-:W0:Y:S01]  /*07c0*/  LDC.64 R18, c[0x0][0x640] ;  /* 0x00019000ff127b82 */ /* 0x000e220000000a00 */
[----:B------:R-:W-:Y:S01]  /*07d0*/  SHF.R.U32.HI R2, RZ, R10, R3 ;  /* 0x0000000aff027219 */ /* 0x000fe20000011603 */
[----:B------:R-:W-:Y:S01]  /*07e0*/  ULDC UR4, c[0x0][0x150] ;  /* 0x0000540000047ab9 */ /* 0x000fe20000000800 */
[----:B------:R-:W-:Y:S01]  /*07f0*/  IADD3 R9, P0, RZ, -R22, RZ ;  /* 0x80000016ff097210 */ /* 0x000fe20007f1e0ff */
[----:B------:R-:W-:Y:S01]  /*0800*/  IMAD.MOV.U32 R3, RZ, RZ, R17 ;  /* 0x000000ffff037224 */ /* 0x000fe200078e0011 */
[----:B------:R-:W-:-:S03]  /*0810*/  I2FP.F32.U32 R5, R4 ;  /* 0x0000000400057245 */ /* 0x000fc60000201000 */
[----:B------:R-:W1:Y:S01]  /*0820*/  LDC R8, c[0x0][0x618] ;  /* 0x00018600ff087b82 */ /* 0x000e620000000800 */
[----:B------:R-:W-:Y:S02]  /*0830*/  IMAD.X R11, RZ, RZ, ~R2, P0 ;  /* 0x000000ffff0b7224 */ /* 0x000fe400000e0e02 */
[----:B------:R-:W-:Y:S01]  /*0840*/  FMUL R5, R5, UR4 ;  /* 0x0000000405057c20 */ /* 0x000fe20008400000 */
[----:B------:R-:W-:Y:S01]  /*0850*/  IMAD.MOV.U32 R2, RZ, RZ, R16 ;  /* 0x000000ffff027224 */ /* 0x000fe200078e0010 */
[----:B------:R-:W-:Y:S01]  /*0860*/  ULDC UR4, c[0x0][0x154] ;  /* 0x0000550000047ab9 */ /* 0x000fe20000000800 */
[-C--:B------:R-:W-:Y:S02]  /*0870*/  IMAD R6, R11, R14.reuse, RZ ;  /* 0x0000000e0b067224 */ /* 0x080fe400078e02ff */
[C---:B------:R-:W-:Y:S01]  /*0880*/  IMAD.WIDE.U32 R2, R9.reuse, R14, R2 ;  /* 0x0000000e09027225 */ /* 0x040fe200078e0002 */
[----:B------:R-:W2:Y:S01]  /*0890*/  LDC R7, c[0x0][0x144] ;  /* 0x00005100ff077b82 */ /* 0x000ea20000000800 */
[----:B------:R-:W3:Y:S02]  /*08a0*/  F2I.U32.TRUNC.NTZ R5, R5 ;  /* 0x0000000500057305 */ /* 0x000ee4000020f000 */
[----:B------:R-:W-:-:S04]  /*08b0*/  IMAD R9, R9, R15, R6 ;  /* 0x0000000f09097224 */ /* 0x000fc800078e0206 */
[----:B------:R-:W-:Y:S01]  /*08c0*/  IMAD.IADD R3, R3, 0x1, R9 ;  /* 0x0000000103037824 */ /* 0x000fe200078e0209 */
[----:B------:R-:W4:Y:S01]  /*08d0*/  LDC R10, c[0x0][0x608] ;  /* 0x00018200ff0a7b82 */ /* 0x000f220000000800 */
[----:B0-----:R-:W-:-:S04]  /*08e0*/  ISETP.NE.U32.AND P0, PT, R18, RZ, PT ;  /* 0x000000ff1200720c */ /* 0x001fc80003f05070 */
[----:B------:R-:W-:-:S03]  /*08f0*/  ISETP.NE.AND.EX P0, PT, R19, RZ, PT, P0 ;  /* 0x000000ff1300720c */ /* 0x000fc60003f05300 */
[----:B------:R-:W0:Y:S01]  /*0900*/  LDC R15, c[0x0][0x658] ;  /* 0x00019600ff0f7b82 */ /* 0x000e220000000800 */
[----:B-1----:R-:W-:Y:S01]  /*0910*/  SHF.R.U64 R12, R2, R8, R3 ;  /* 0x00000008020c7219 */ /* 0x002fe20000001203 */
[----:B---3--:R-:W-:Y:S01]  /*0920*/  IMAD.MOV R6, RZ, RZ, -R5 ;  /* 0x000000ffff067224 */ /* 0x008fe200078e0a05 */
[----:B------:R-:W-:Y:S02]  /*0930*/  I2FP.F32.U32 R2, R0 ;  /* 0x0000000000027245 */ /* 0x000fe40000201000 */
[----:B------:R-:W-:-:S03]  /*0940*/  SHF.R.U32.HI R5, RZ, R8, R3 ;  /* 0x00000008ff057219 */ /* 0x000fc60000011603 */
[----:B------:R-:W1:Y:S01]  /*0950*/  LDC R13, c[0x0][0x148] ;  /* 0x00005200ff0d7b82 */ /* 0x000e620000000800 */
[----:B--2---:R-:W-:Y:S02]  /*0960*/  IMAD R8, R7, R6, R4 ;  /* 0x0000000607087224 */ /* 0x004fe400078e0204 */
[----:B------:R-:W-:Y:S01]  /*0970*/  FMUL R3, R2, UR4 ;  /* 0x0000000402037c20 */ /* 0x000fe20008400000 */
[----:B------:R-:W-:Y:S02]  /*0980*/  IMAD.MOV.U32 R2, RZ, RZ, -0x1 ;  /* 0xffffffffff027424 */ /* 0x000fe400078e00ff */
[----:B------:R-:W-:Y:S01]  /*0990*/  IMAD.MOV.U32 R6, RZ, RZ, 0x1 ;  /* 0x00000001ff067424 */ /* 0x000fe200078e00ff */
[----:B------:R2:W3:Y:S01]  /*09a0*/  F2I.U32.TRUNC.NTZ R11, R3 ;  /* 0x00000003000b7305 */ /* 0x0004e2000020f000 */
[----:B------:R-:W1:Y:S01]  /*09b0*/  LDC R17, c[0x0][0x600] ;  /* 0x00018000ff117b82 */ /* 0x000e620000000800 */
[-CC-:B----4-:R-:W-:Y:S02]  /*09c0*/  SHF.R.U64 R23, R12, R10.reuse, R5.reuse ;  /* 0x0000000a0c177219 */ /* 0x190fe40000001205 */
[----:B------:R-:W-:-:S05]  /*09d0*/  SHF.R.U32.HI R4, RZ, R10, R5 ;  /* 0x0000000aff047219 */ /* 0x000fca0000011605 */
[----:B------:R-:W4:Y:S01]  /*09e0*/  LDC R14, c[0x0][0x648] ;  /* 0x00019200ff0e7b82 */ /* 0x000f220000000800 */
[-CC-:B0-----:R-:W-:Y:S02]  /*09f0*/  SHF.R.U64 R20, R23, R15.reuse, R4.reuse ;  /* 0x0000000f17147219 */ /* 0x181fe40000001204 */
[-C--:B------:R-:W-:Y:S02]  /*0a00*/  SHF.L.U32 R2, R2, R15.reuse, RZ ;  /* 0x0000000f02027219 */ /* 0x080fe400000006ff */
[-C--:B------:R-:W-:Y:S02]  /*0a10*/  SHF.R.U32.HI R4, RZ, R15.reuse, R4 ;  /* 0x0000000fff047219 */ /* 0x080fe40000011604 */
[----:B------:R-:W-:Y:S01]  /*0a20*/  LOP3.LUT R10, RZ, R2, RZ, 0x33, !PT ;  /* 0x00000002ff0a7212 */ /* 0x000fe200078e33ff */
[----:B------:R-:W0:Y:S01]  /*0a30*/  LDC R21, c[0x0][0x638] ;  /* 0x00018e00ff157b82 */ /* 0x000e220000000800 */
[----:B------:R-:W-:Y:S01]  /*0a40*/  SHF.L.U32 R9, R6, R15, RZ ;  /* 0x0000000f06097219 */ /* 0x000fe200000006ff */
[----:B------:R-:W-:-:S02]  /*0a50*/  IMAD.MOV.U32 R2, RZ, RZ, R20 ;  /* 0x000000ffff027224 */ /* 0x000fc400078e0014 */
[----:B--2---:R-:W-:-:S04]  /*0a60*/  IMAD.MOV.U32 R3, RZ, RZ, R4 ;  /* 0x000000ffff037224 */ /* 0x004fc800078e0004 */
[----:B------:R-:W2:Y:S01]  /*0a70*/  LDC R16, c[0x0][0x610] ;  /* 0x00018400ff107b82 */ /* 0x000ea20000000800 */
[----:B---3--:R-:W-:Y:S05]  /*0a80*/  @!P0 BRA `(.L_x_6) ;  /* 0x0000000000288947 */ /* 0x008fea0003800000 */
[----:B------:R-:W3:Y:S02]  /*0a90*/  LDC R7, c[0x0][0x64c] ;  /* 0x00019300ff077b82 */ /* 0x000ee40000000800 */
[----:B---3--:R-:W-:-:S05]  /*0aa0*/  IADD3 R7, P0, R20, R7, RZ ;  /* 0x0000000714077210 */ /* 0x008fca0007f1e0ff */
        /* <DEDUP_REMOVED lines=8> */
.L_x_6:
[----:B----4-:R-:W-:Y:S01]  /*0b30*/  SHF.R.U64 R2, R2, R14, R3 ;  /* 0x0000000e02027219 */ /* 0x010fe20000001203 */
[----:B-1----:R-:W-:Y:S01]  /*0b40*/  VIADD R3, R17, 0xffffffff ;  /* 0xffffffff11037836 */ /* 0x002fe20000000000 */
[----:B------:R-:W-:Y:S01]  /*0b50*/  LOP3.LUT R10, R23, R10, RZ, 0xc0, !PT ;  /* 0x0000000a170a7212 */ /* 0x000fe200078ec0ff */
[----:B------:R-:W-:Y:S01]  /*0b60*/  IMAD.MOV R11, RZ, RZ, -R11 ;  /* 0x000000ffff0b7224 */ /* 0x000fe200078e0a0b */
[----:B------:R-:W-:Y:S01]  /*0b70*/  R2UR UR41, R22 ;  /* 0x00000000162972ca */ /* 0x000fe200000e0000 */
[----:B------:R-:W-:Y:S01]  /*0b80*/  IMAD.MOV R4, RZ, RZ, -R2 ;  /* 0x000000ffff047224 */ /* 0x000fe200078e0a02 */
[----:B------:R-:W-:Y:S01]  /*0b90*/  LOP3.LUT R3, R12, R3, RZ, 0xc0, !PT ;  /* 0x000000030c037212 */ /* 0x000fe200078ec0ff */
[----:B------:R-:W-:Y:S02]  /*0ba0*/  @P2 IMAD R8, R13, R11, R0 ;  /* 0x0000000b0d082224 */ /* 0x000fe400078e0200 */
[----:B------:R-:W-:Y:S02]  /*0bb0*/  IMAD R9, R9, R2, R10 ;  /* 0x0000000209097224 */ /* 0x000fe400078e020a */
[----:B0-----:R-:W-:-:S02]  /*0bc0*/  IMAD R0, R4, R21, R20 ;  /* 0x0000001504007224 */ /* 0x001fc400078e0214 */
[----:B--2---:R-:W-:Y:S02]  /*0bd0*/  IMAD R8, R9, R16, R8 ;  /* 0x0000001009087224 */ /* 0x004fe400078e0208 */
[----:B------:R-:W-:Y:S02]  /*0be0*/  IMAD R3, R0, R17, R3 ;  /* 0x0000001100037224 */ /* 0x000fe400078e0203 */
[----:B------:R-:W-:-:S03]  /*0bf0*/  IMAD.MOV.U32 R6, RZ, RZ, 0x1 ;  /* 0x00000001ff067424 */ /* 0x000fc600078e00ff */
[----:B------:R-:W-:Y:S02]  /*0c00*/  SEL R0, R3, R8, !P2 ;  /* 0x0000000803007207 */ /* 0x000fe40005000000 */
[----:B------:R-:W-:Y:S02]  /*0c10*/  SEL R8, R8, R3, !P2 ;  /* 0x0000000308087207 */ /* 0x000fe40005000000 */
[----:B------:R-:W-:Y:S02]  /*0c20*/  R2UR UR42, R0 ;  /* 0x00000000002a72ca */ /* 0x000fe400000e0000 */
[----:B------:R-:W-:-:S15]  /*0c30*/  R2UR UR43, R8 ;  /* 0x00000000082b72ca */ /* 0x000fde00000e0000 */
.L_x_4:
[----:B------:R-:W-:-:S08]  /*0c40*/  NOP ;  /* 0x0000000000007918 */ /* 0x000fd00000000000 */
[----:B------:R-:W0:Y:S02]  /*0c50*/  USETMAXREG.TRY_ALLOC.CTAPOOL UP0, 0xf0 ;  /* 0x000000f0000079c8 */ /* 0x000e240008000600 */
[----:B0-----:R-:W-:-:S13]  /*0c60*/  PLOP3.LUT P0, PT, PT, PT, UP0, 0x80, 0x0 ;  /* 0x000000000000781c */ /* 0x001fda0003f0f008 */
[----:B------:R-:W-:Y:S05]  /*0c70*/  @!P0 BRA `(.L_x_4) ;  /* 0xfffffffc00f08947 */ /* 0x000fea000383ffff */
[----:B------:R-:W-:Y:S01]  /*0c80*/  ULDC.64 UR4, c[0x0][0x598] ;  /* 0x0001660000047ab9 */ /* 0x000fe20000000a00 */
[----:B------:R-:W-:Y:S01]  /*0c90*/  ULDC.64 UR50, c[0x0][0x208] ;  /* 0x0000820000327ab9 */ /* 0x000fe20000000a00 */
[----:B------:R-:W-:-:S04]  /*0ca0*/  ISETP.NE.U32.AND P0, PT, RZ, UR4, PT ;  /* 0x00000004ff007c0c */ /* 0x000fc8000bf05070 */
[----:B------:R-:W-:-:S13]  /*0cb0*/  ISETP.NE.AND.EX P0, PT, RZ, UR5, PT, P0 ;  /* 0x00000005ff007c0c */ /* 0x000fda000bf05300 */
[----:B------:R-:W-:Y:S05]  /*0cc0*/  @!P0 BRA `(.L_x_7) ;  /* 0x00000000001c8947 */ /* 0x000fea0003800000 */
[----:B------:R-:W0:Y:S02]  /*0cd0*/  LDC.64 R2, c[0x0][0x598] ;  /* 0x00016600ff027b82 */ /* 0x000e240000000a00 */
[----:B0-----:R-:W2:Y:S02]  /*0ce0*/  LDG.E.64 R2, desc[UR50][R2.64] ;  /* 0x0000003202027981 */ /* 0x001ea4000c1e1b00 */
[----:B--2---:R-:W-:-:S04]  /*0cf0*/  ISETP.NE.U32.AND P0, PT, R2, RZ, PT ;  /* 0x000000ff0200720c */ /* 0x004fc80003f05070 */
[----:B------:R-:W-:-:S13]  /*0d00*/  ISETP.NE.AND.EX P0, PT, R3, RZ, PT, P0 ;  /* 0x000000ff0300720c */ /* 0x000fda0003f05300 */
[----:B------:R-:W-:Y:S05]  /*0d10*/  @!P0 BRA `(.L_x_7) ;  /* 0x0000000000088947 */ /* 0x000fea0003800000 */
[----:B------:R0:W5:Y:S01]  /*0d20*/  LD.E R2, desc[UR50][R2.64] ;  /* 0x0000003202027980 */ /* 0x000162000c101900 */
[----:B------:R-:W-:Y:S05]  /*0d30*/  BRA `(.L_x_8) ;  /* 0x0000000000247947 */ /* 0x000fea0003800000 */
.L_x_7:
[----:B------:R-:W-:Y:S02]  /*0d40*/  ULDC.64 UR4, c[0x0][0x588] ;  /* 0x0001620000047ab9 */ /* 0x000fe40000000a00 */
[----:B------:R-:W-:-:S04]  /*0d50*/  ISETP.NE.U32.AND P0, PT, RZ, UR4, PT ;  /* 0x00000004ff007c0c */ /* 0x000fc8000bf05070 */
[----:B------:R-:W-:-:S13]  /*0d60*/  ISETP.NE.AND.EX P0, PT, RZ, UR5, PT, P0 ;  /* 0x00000005ff007c0c */ /* 0x000fda000bf05300 */
[----:B------:R-:W-:Y:S05]  /*0d70*/  @!P0 BRA `(.L_x_9) ;  /* 0x00000000000c8947 */ /* 0x000fea0003800000 */
[----:B------:R-:W0:Y:S02]  /*0d80*/  LDC.64 R2, c[0x0][0x588] ;  /* 0x00016200ff027b82 */ /* 0x000e240000000a00 */
[----:B0-----:R1:W5:Y:S01]  /*0d90*/  LDG.E R2, desc[UR50][R2.64] ;  /* 0x0000003202027981 */ /* 0x001362000c1e1900 */
[----:B------:R-:W-:Y:S05]  /*0da0*/  BRA `(.L_x_8) ;  /* 0x0000000000087947 */ /* 0x000fea0003800000 */
.L_x_9:
[----:B------:R-:W-:Y:S02]  /*0db0*/  ULDC UR4, c[0x0][0x580] ;  /* 0x0001600000047ab9 */ /* 0x000fe40000000800 */
[----:B------:R-:W-:-:S07]  /*0dc0*/  IMAD.U32 R2, RZ, RZ, UR4 ;  /* 0x00000004ff027e24 */ /* 0x000fce000f8e00ff */
.L_x_8:
[----:B------:R-:W-:Y:S02]  /*0dd0*/  ULDC.64 UR4, c[0x0][0x5a0] ;  /* 0x0001680000047ab9 */ /* 0x000fe40000000a00 */
[----:B------:R-:W-:-:S04]  /*0de0*/  ISETP.NE.U32.AND P0, PT, RZ, UR4, PT ;  /* 0x00000004ff007c0c */ /* 0x000fc8000bf05070 */
[----:B------:R-:W-:-:S13]  /*0df0*/  ISETP.NE.AND.EX P0, PT, RZ, UR5, PT, P0 ;  /* 0x00000005ff007c0c */ /* 0x000fda000bf05300 */
[----:B------:R-:W-:Y:S05]  /*0e00*/  @!P0 BRA `(.L_x_10) ;  /* 0x00000000001c8947 */ /* 0x000fea0003800000 */
[----:B------:R-:W2:Y:S02]  /*0e10*/  LDC.64 R4, c[0x0][0x5a0] ;  /* 0x00016800ff047b82 */ /* 0x000ea40000000a00 */
[----:B--2---:R-:W2:Y:S02]  /*0e20*/  LDG.E.64 R4, desc[UR50][R4.64] ;  /* 0x0000003204047981 */ /* 0x004ea4000c1e1b00 */
[----:B--2---:R-:W-:-:S04]  /*0e30*/  ISETP.NE.U32.AND P0, PT, R4, RZ, PT ;  /* 0x000000ff0400720c */ /* 0x004fc80003f05070 */
[----:B------:R-:W-:-:S13]  /*0e40*/  ISETP.NE.AND.EX P0, PT, R5, RZ, PT, P0 ;  /* 0x000000ff0500720c */ /* 0x000fda0003f05300 */
[----:B------:R-:W-:Y:S05]  /*0e50*/  @!P0 BRA `(.L_x_10) ;  /* 0x0000000000088947 */ /* 0x000fea0003800000 */
[----:B------:R2:W5:Y:S01]  /*0e60*/  LD.E R16, desc[UR50][R4.64] ;  /* 0x0000003204107980 */ /* 0x000562000c101900 */
[----:B------:R-:W-:Y:S05]  /*0e70*/  BRA `(.L_x_11) ;  /* 0x0000000000247947 */ /* 0x000fea0003800000 */
.L_x_10:
[----:B------:R-:W-:Y:S02]  /*0e80*/  ULDC.64 UR4, c[0x0][0x590] ;  /* 0x0001640000047ab9 */ /* 0x000fe40000000a00 */
[----:B------:R-:W-:-:S04]  /*0e90*/  ISETP.NE.U32.AND P0, PT, RZ, UR4, PT ;  /* 0x00000004ff007c0c */ /* 0x000fc8000bf05070 */
[----:B------:R-:W-:-:S13]  /*0ea0*/  ISETP.NE.AND.EX P0, PT, RZ, UR5, PT, P0 ;  /* 0x00000005ff007c0c */ /* 0x000fda000bf05300 */
[----:B------:R-:W-:Y:S05]  /*0eb0*/  @!P0 BRA `(.L_x_12) ;  /* 0x00000000000c8947 */ /* 0x000fea0003800000 */
[----:B------:R-:W2:Y:S02]  /*0ec0*/  LDC.64 R16, c[0x0][0x590] ;  /* 0x00016400ff107b82 */ /* 0x000ea40000000a00 */
[----:B--2---:R3:W5:Y:S01]  /*0ed0*/  LDG.E R16, desc[UR50][R16.64] ;  /* 0x0000003210107981 */ /* 0x004762000c1e1900 */
[----:B------:R-:W-:Y:S05]  /*0ee0*/  BRA `(.L_x_11) ;  /* 0x0000000000087947 */ /* 0x000fea0003800000 */
.L_x_12:
[----:B------:R-:W-:Y:S02]  /*0ef0*/  ULDC UR4, c[0x0][0x584] ;  /* 0x0001610000047ab9 */ /* 0x000fe40000000800 */
[----:B------:R-:W-:-:S07]  /*0f00*/  IMAD.U32 R16, RZ, RZ, UR4 ;  /* 0x00000004ff107e24 */ /* 0x000fce000f8e00ff */
.L_x_11:
[----:B------:R-:W-:-:S13]  /*0f10*/  LOP3.LUT P0, RZ, R6, 0xff, RZ, 0xc0, !PT ;  /* 0x000000ff06ff7812 */ /* 0x000fda000780c0ff */
[----:B------:R-:W-:Y:S05]  /*0f20*/  @!P0 EXIT ;  /* 0x000000000000894d */ /* 0x000fea0003800000 */
[----:B------:R-:W-:Y:S01]  /*0f30*/  ULDC UR4, c[0x0][0x28c] ;  /* 0x0000a30000047ab9 */ /* 0x000fe20000000800 */
[----:B------:R-:W-:Y:S01]  /*0f40*/  UMOV UR36, URZ ;  /* 0x0000003f00247c82 */ /* 0x000fe20008000000 */
[----:B------:R-:W-:Y:S01]  /*0f50*/  UIADD3 UR4, UR4, 0x3f, URZ ;  /* 0x0000003f04047890 */ /* 0x000fe2000fffe03f */
[----:B------:R-:W-:-:S03]  /*0f60*/  UMOV UR37, URZ ;  /* 0x0000003f00257c82 */ /* 0x000fc60008000000 */
[----:B------:R-:W-:-:S04]  /*0f70*/  USHF.R.S32.HI UR5, URZ, 0x1f, UR4 ;  /* 0x0000001f3f057899 */ /* 0x000fc80008011404 */
[----:B------:R-:W-:-:S04]  /*0f80*/  ULEA.HI UR5, UR5, UR4, URZ, 0x6 ;  /* 0x0000000405057291 */ /* 0x000fc8000f8f303f */
[----:B------:R-:W-:-:S12]  /*0f90*/  USHF.R.S32.HI UR39, URZ, 0x6, UR5 ;  /* 0x000000063f277899 */ /* 0x000fd80008011405 */
.L_x_466:
[----:B------:R-:W4:Y:S01]  /*0fa0*/  S2R R0, SR_TID.X ;  /* 0x0000000000007919 */ /* 0x000f220000002100 */
[----:B------:R-:W0:Y:S01]  /*0fb0*/  S2UR UR6, SR_CgaCtaId ;  /* 0x00000000000679c3 */ /* 0x000e220000008800 */
[----:B------:R-:W-:Y:S02]  /*0fc0*/  UMOV UR40, 0x400 ;  /* 0x0000040000287882 */ /* 0x000fe40000000000 */
[----:B0-----:R-:W-:Y:S01]  /*0fd0*/  ULEA UR40, UR6, UR40, 0x18 ;  /* 0x0000002806287291 */ /* 0x001fe2000f8ec03f */
[----:B----4-:R-:W-:-:S04]  /*0fe0*/  LOP3.LUT R0, R0, 0x80, RZ, 0xc0, !PT ;  /* 0x0000008000007812 */ /* 0x010fc800078ec0ff */
[----:B------:R-:W-:-:S06]  /*0ff0*/  SHF.R.U32.HI R0, RZ, 0x7, R0 ;  /* 0x00000007ff007819 */ /* 0x000fcc0000011600 */
[----:B------:R-:W0:Y:S02]  /*1000*/  SHFL.IDX PT, R0, R0, RZ, 0x1f ;  /* 0x00001fff00007589 */ /* 0x000e2400000e0000 */
[----:B0-----:R-:W-:-:S13]  /*1010*/  R2UR UR4, R0 ;  /* 0x00000000000472ca */ /* 0x001fda00000e0000 */
[----:B------:R-:W-:-:S04]  /*1020*/  ULEA.HI UR5, UR4, UR4, URZ, 0x1 ;  /* 0x0000000404057291 */ /* 0x000fc8000f8f083f */
[----:B------:R-:W-:-:S04]  /*1030*/  ULOP3.LUT UR5, UR5, 0x7fffe, URZ, 0xc0, !UPT ;  /* 0x0007fffe05057892 */ /* 0x000fc8000f8ec03f */
[----:B------:R-:W-:-:S03]  /*1040*/  UIADD3 UR5, UR4, -UR5, URZ ;  /* 0x8000000504057290 */ /* 0x000fc6000fffe03f */
[----:B------:R-:W-:Y:S01]  /*1050*/  ULDC UR4, c[0x0][0x28c] ;  /* 0x0000a30000047ab9 */ /* 0x000fe20000000800 */
[----:B------:R-:W-:Y:S01]  /*1060*/  ULEA UR5, UR5, UR40, 0xd ;  /* 0x0000002805057291 */ /* 0x000fe2000f8e683f */
[----:B------:R-:W-:-:S03]  /*1070*/  ISETP.LT.AND P0, PT, RZ, UR4, PT ;  /* 0x00000004ff007c0c */ /* 0x000fc6000bf01270 */
[----:B------:R-:W-:-:S04]  /*1080*/  UIADD3 UR5, UR5, 0x100, URZ ;  /* 0x0000010005057890 */ /* 0x000fc8000fffe03f */
[----:B------:R-:W-:-:S04]  /*1090*/  USHF.R.U32.HI UR5, URZ, 0x4, UR5 ;  /* 0x000000043f057899 */ /* 0x000fc80008011605 */
[----:B------:R-:W-:Y:S02]  /*10a0*/  ULOP3.LUT UR48, UR5, 0x3fff, URZ, 0xc0, !UPT ;  /* 0x00003fff05307892 */ /* 0x000fe4000f8ec03f */
[----:B---3-5:R-:W-:Y:S10]  /*10b0*/  @P0 BRA `(.L_x_13) ;  /* 0x0000000000400947 */ /* 0x028ff40003800000 */
[----:B------:R-:W-:Y:S01]  /*10c0*/  MOV R0, 0x0 ;  /* 0x0000000000007802 */ /* 0x000fe20000000f00 */
[----:B------:R-:W-:Y:S01]  /*10d0*/  ULDC.64 UR4, c[0x4][0x68] ;  /* 0x01001a0000047ab9 */ /* 0x000fe20000000a00 */
[----:B------:R-:W-:Y:S01]  /*10e0*/  ULDC.64 UR6, c[0x4][0x8] ;  /* 0x0100020000067ab9 */ /* 0x000fe20000000a00 */
[----:B--2---:R-:W-:Y:S01]  /*10f0*/  IMAD.U32 R4, RZ, RZ, UR4 ;  /* 0x00000004ff047e24 */ /* 0x004fe2000f8e00ff */
[----:B------:R0:W2:Y:S01]  /*1100*/  LDC.64 R14, c[0x4][R0] ;  /* 0x01000000000e7b82 */ /* 0x0000a20000000a00 */
[----:B------:R-:W-:Y:S01]  /*1110*/  IMAD.U32 R5, RZ, RZ, UR5 ;  /* 0x00000005ff057e24 */ /* 0x000fe2000f8e00ff */
[----:B------:R-:W-:Y:S01]  /*1120*/  ULDC.64 UR4, c[0x4][0x70] ;  /* 0x01001c0000047ab9 */ /* 0x000fe20000000a00 */
[----:B------:R-:W-:Y:S02]  /*1130*/  IMAD.U32 R10, RZ, RZ, UR6 ;  /* 0x00000006ff0a7e24 */ /* 0x000fe4000f8e00ff */
[----:B------:R-:W-:Y:S02]  /*1140*/  IMAD.U32 R6, RZ, RZ, UR4 ;  /* 0x00000004ff067e24 */ /* 0x000fe4000f8e00ff */
[----:B------:R-:W-:-:S02]  /*1150*/  IMAD.U32 R7, RZ, RZ, UR5 ;  /* 0x00000005ff077e24 */ /* 0x000fc4000f8e00ff */
[----:B------:R-:W-:Y:S02]  /*1160*/  IMAD.U32 R11, RZ, RZ, UR7 ;  /* 0x00000007ff0b7e24 */ /* 0x000fe4000f8e00ff */
[----:B------:R-:W-:Y:S02]  /*1170*/  IMAD.MOV.U32 R8, RZ, RZ, 0x1e1 ;  /* 0x000001e1ff087424 */ /* 0x000fe400078e00ff */
[----:B------:R-:W-:Y:S02]  /*1180*/  IMAD.MOV.U32 R12, RZ, RZ, 0x1 ;  /* 0x00000001ff0c7424 */ /* 0x000fe400078e00ff */
[----:B0-----:R-:W-:-:S07]  /*1190*/  IMAD.MOV.U32 R13, RZ, RZ, RZ ;  /* 0x000000ffff0d7224 */ /* 0x001fce00078e00ff */
[----:B------:R-:W-:-:S07]  /*11a0*/  LEPC R20, `(.L_x_13) ;  /* 0x000000001014794e */ /* 0x000fce0000000000 */
[----:B-123-5:R-:W-:Y:S05]  /*11b0*/  CALL.ABS.NOINC R14 ;  /* 0x000000000e007343 */ /* 0x02efea0003c00000 */
.L_x_13:
[----:B------:R-:W-:-:S06]  /*11c0*/  ULOP3.LUT UR4, UR38, 0x1, URZ, 0xfc, !UPT ;  /* 0x0000000126047892 */ /* 0x000fcc000f8efc3f */
[----:B------:R-:W-:-:S05]  /*11d0*/  IMAD.U32 R0, RZ, RZ, UR4 ;  /* 0x00000004ff007e24 */ /* 0x000fca000f8e00ff */
[----:B------:R-:W-:-:S13]  /*11e0*/  ISETP.NE.AND P0, PT, R0, 0x3, PT ;  /* 0x000000030000780c */ /* 0x000fda0003f05270 */
[----:B------:R-:W-:Y:S05]  /*11f0*/  @!P0 BRA `(.L_x_14) ;  /* 0x0000000000048947 */ /* 0x000fea0003800000 */
[----:B------:R-:W-:Y:S01]  /*1200*/  BPT.TRAP 0x1 ;  /* 0x000000040000795c */ /* 0x000fe20000300000 */
.L_x_14:
[----:B-1----:R-:W-:Y:S02]  /*1210*/  IMAD.U32 R3, RZ, RZ, UR37 ;  /* 0x00000025ff037e24 */ /* 0x002fe4000f8e00ff */
[----:B------:R-:W-:-:S03]  /*1220*/  IMAD.U32 R0, RZ, RZ, UR36 ;  /* 0x00000024ff007e24 */ /* 0x000fc6000f8e00ff */
[----:B------:R-:W-:Y:S02]  /*1230*/  LEA R3, R3, UR40, 0x3 ;  /* 0x0000002803037c11 */ /* 0x000fe4000f8e18ff */
[----:B------:R-:W-:-:S04]  /*1240*/  SHF.L.U32 R0, R0, 0x1f, RZ ;  /* 0x0000001f00007819 */ /* 0x000fc800000006ff */
[----:B------:R0:W1:Y:S01]  /*1250*/  SYNCS.PHASECHK.TRANS64.TRYWAIT P1, [R3+URZ], R0 ;  /* 0x00000000030075a7 */ /* 0x000062000802017f */
[----:B------:R-:W-:Y:S05]  /*1260*/  @!P0 BRA `(.L_x_15) ;  /* 0x0000000000048947 */ /* 0x000fea0003800000 */
[----:B------:R-:W-:Y:S01]  /*1270*/  BPT.TRAP 0x1 ;  /* 0x000000040000795c */ /* 0x000fe20000300000 */
.L_x_15:
[----:B-1----:R-:W-:Y:S05]  /*1280*/  @P1 BRA `(.L_x_16) ;  /* 0x0000000000081947 */ /* 0x002fea0003800000 */
[----:B------:R-:W1:Y:S02]  /*1290*/  SYNCS.PHASECHK.TRANS64.TRYWAIT P1, [R3+URZ], R0 ;  /* 0x00000000030075a7 */ /* 0x000e64000802017f */
[----:B-1----:R-:W-:Y:S05]  /*12a0*/  @!P1 BRA `(.L_x_17) ;  /* 0x0000016c00589947 */ /* 0x002fea0003800000 */
.L_x_16:
[----:B------:R-:W-:-:S04]  /*12b0*/  UISETP.LT.AND UP0, UPT, UR39, 0x1, UPT ;  /* 0x000000012700788c */ /* 0x000fc8000bf01270 */
[----:B------:R-:W-:-:S06]  /*12c0*/  USEL UR4, UR39, 0x1, UP0 ;  /* 0x0000000127047887 */ /* 0x000fcc0008000000 */
[----:B01----:R-:W-:Y:S01]  /*12d0*/  IMAD.U32 R0, RZ, RZ, UR4 ;  /* 0x00000004ff007e24 */ /* 0x003fe2000f8e00ff */
[----:B------:R-:W-:Y:S05]  /*12e0*/  WARPSYNC.ALL ;  /* 0x0000000000007948 */ /* 0x000fea0003800000 */
[----:B------:R-:W-:-:S04]  /*12f0*/  IADD3 R0, -R0, UR39, RZ ;  /* 0x0000002700007c10 */ /* 0x000fc8000fffe1ff */
[----:B------:R-:W-:Y:S01]  /*1300*/  ISETP.GE.AND P1, PT, R0, 0x1, PT ;  /* 0x000000010000780c */ /* 0x000fe20003f26270 */
[----:B------:R-:W-:Y:S01]  /*1310*/  UIADD3 UR4, UR40, 0x20100, URZ ;  /* 0x0002010028047890 */ /* 0x000fe2000fffe03f */
[----:B--2---:R-:W-:Y:S01]  /*1320*/  WARPGROUP.ARRIVE ;  /* 0x00000000000079c5 */ /* 0x004fe20000000000 */
[----:B------:R-:W-:Y:S02]  /*1330*/  ULOP3.LUT UR48, UR48, 0x10000, URZ, 0xfc, !UPT ;  /* 0x0001000030307892 */ /* 0x000fe4000f8efc3f */
[----:B------:R-:W-:Y:S02]  /*1340*/  USHF.R.U32.HI UR4, URZ, 0x4, UR4 ;  /* 0x000000043f047899 */ /* 0x000fe40008011604 */
[----:B------:R-:W-:Y:S02]  /*1350*/  ULEA UR52, UR37, UR48, 0xc ;  /* 0x0000003025347291 */ /* 0x000fe4000f8e603f */
[----:B------:R-:W-:Y:S01]  /*1360*/  ULOP3.LUT UR4, UR4, 0x3fff, URZ, 0xc0, !UPT ;  /* 0x00003fff04047892 */ /* 0x000fe2000f8ec03f */
[----:B------:R-:W-:Y:S01]  /*1370*/  UMOV UR9, 0x40000040 ;  /* 0x4000004000097882 */ /* 0x000fe20000000000 */
[----:B------:R-:W-:-:S02]  /*1380*/  UMOV UR11, 0x40000040 ;  /* 0x40000040000b7882 */ /* 0x000fc40000000000 */
[----:B------:R-:W-:Y:S01]  /*1390*/  ULOP3.LUT UR49, UR4, 0x10000, URZ, 0xfc, !UPT ;  /* 0x0001000004317892 */ /* 0x000fe2000f8efc3f */
[----:B------:R-:W-:Y:S01]  /*13a0*/  UMOV UR8, UR52 ;  /* 0x0000003400087c82 */ /* 0x000fe20008000000 */
[----:B------:R-:W-:Y:S02]  /*13b0*/  UMOV UR17, UR9 ;  /* 0x0000000900117c82 */ /* 0x000fe40008000000 */
[----:B------:R-:W-:Y:S01]  /*13c0*/  UIMAD UR53, UR37, 0x380, UR49 ;  /* 0x00000380253578a4 */ /* 0x000fe2000f8e0231 */
[----:B------:R-:W-:Y:S01]  /*13d0*/  UMOV UR16, UR8 ;  /* 0x0000000800107c82 */ /* 0x000fe20008000000 */
[----:B------:R-:W-:Y:S02]  /*13e0*/  UMOV UR19, 0x40000040 ;  /* 0x4000004000137882 */ /* 0x000fe40000000000 */
[----:B------:R-:W-:Y:S02]  /*13f0*/  UIADD3 UR18, UR53, 0x80, URZ ;  /* 0x0000008035127890 */ /* 0x000fe4000fffe03f */
[----:B------:R-:W-:-:S02]  /*1400*/  UIADD3 UR6, UR53, 0x100, URZ ;  /* 0x0000010035067890 */ /* 0x000fc4000fffe03f */
[----:B------:R-:W-:Y:S01]  /*1410*/  UMOV UR10, UR53 ;  /* 0x00000035000a7c82 */ /* 0x000fe20008000000 */
[----:B------:R-:W-:Y:S01]  /*1420*/  UMOV UR4, UR8 ;  /* 0x0000000800047c82 */ /* 0x000fe20008000000 */
[----:B------:R-:W-:Y:S01]  /*1430*/  HGMMA.64x16x16.F32 R4, gdesc[UR8], RZ, !UPT, gsb0 ;  /* 0x00200000080479f0 */ /* 0x000fe2000c0008ff */
[----:B------:R-:W-:Y:S01]  /*1440*/  UMOV UR5, UR9 ;  /* 0x0000000900057c82 */ /* 0x000fe20008000000 */
[----:B------:R-:W-:Y:S01]  /*1450*/  UMOV UR7, 0x40000040 ;  /* 0x4000004000077882 */ /* 0x000fe20000000000 */
[----:B------:R-:W-:Y:S01]  /*1460*/  UIADD3 UR14, UR53, 0x180, URZ ;  /* 0x00000180350e7890 */ /* 0x000fe2000fffe03f */
[----:B------:R-:W-:Y:S01]  /*1470*/  UMOV UR12, UR8 ;  /* 0x00000008000c7c82 */ /* 0x000fe20008000000 */
        /* <DEDUP_REMOVED lines=14> */
[----:B------:R-:W-:-:S03]  /*1560*/  UIADD3 UR46, UR53, 0x182, URZ ;  /* 0x00000182352e7890 */ /* 0x000fc6000fffe03f */
[----:B------:R-:W-:Y:S01]  /*1570*/  UMOV UR34, UR22 ;  /* 0x0000001600227c82 */ /* 0x000fe20008000000 */
[----:B------:R-:W-:Y:S01]  /*1580*/  UMOV UR35, UR23 ;  /* 0x0000001700237c82 */ /* 0x000fe20008000000 */
[----:B------:R-:W-:Y:S01]  /*1590*/  UMOV UR47, 0x40000040 ;  /* 0x40000040002f7882 */ /* 0x000fe20000000000 */
[----:B------:R-:W-:Y:S02]  /*15a0*/  WARPGROUP.DEPBAR.LE gsb0, 0x0 ;  /* 0x00008000000079c5 */ /* 0x000fe40000010000 */
[----:B------:R-:W-:-:S06]  /*15b0*/  WARPGROUP.ARRIVE ;  /* 0x00000000000079c5 */ /* 0x000fcc0000000000 */
[----:B------:R-:W-:Y:S03]  /*15c0*/  HGMMA.64x16x16.F32 R208, gdesc[UR16], RZ, !UPT, gsb0 ;  /* 0x0020000010d079f0 */ /* 0x000fe6000c0008ff */
[----:B------:R-:W-:Y:S02]  /*15d0*/  WARPGROUP.DEPBAR.LE gsb0, 0x0 ;  /* 0x00008000000079c5 */ /* 0x000fe40000010000 */
[----:B------:R-:W-:-:S06]  /*15e0*/  WARPGROUP.ARRIVE ;  /* 0x00000000000079c5 */ /* 0x000fcc0000000000 */
[----:B------:R-:W-:Y:S01]  /*15f0*/  HGMMA.64x16x16.F32 R176, gdesc[UR4], RZ, !UPT, gsb0 ;  /* 0x0020000004b079f0 */ /* 0x000fe2000c0008ff */
[----:B------:R-:W-:Y:S02]  /*1600*/  UIADD3 UR4, UR52, 0x400, URZ ;  /* 0x0000040034047890 */ /* 0x000fe4000fffe03f */
[----:B------:R-:W-:Y:S02]  /*1610*/  WARPGROUP.DEPBAR.LE gsb0, 0x0 ;  /* 0x00008000000079c5 */ /* 0x000fe40000010000 */
[----:B------:R-:W-:-:S06]  /*1620*/  WARPGROUP.ARRIVE ;  /* 0x00000000000079c5 */ /* 0x000fcc0000000000 */
[----:B------:R-:W-:Y:S03]  /*1630*/  HGMMA.64x16x16.F32 R144, gdesc[UR12], RZ, !UPT, gsb0 ;  /* 0x002000000c9079f0 */ /* 0x000fe6000c0008ff */
        /* <DEDUP_REMOVED lines=8> */
[----:B------:R-:W-:Y:S01]  /*16c0*/  HGMMA.64x16x16.F32 R48, gdesc[UR20], RZ, !UPT, gsb0 ;  /* 0x00200000143079f0 */ /* 0x000fe2000c0008ff */
[----:B------:R-:W-:Y:S01]  /*16d0*/  UMOV UR20, UR4 ;  /* 0x0000000400147c82 */ /* 0x000fe20008000000 */
[----:B------:R-:W-:Y:S01]  /*16e0*/  UMOV UR21, 0x40000040 ;  /* 0x4000004000157882 */ /* 0x000fe20000000000 */
[----:B------:R-:W-:Y:S01]  /*16f0*/  UMOV UR28, UR20 ;  /* 0x00000014001c7c82 */ /* 0x000fe20008000000 */
        /* <DEDUP_REMOVED lines=11> */
[----:B------:R-:W-:-:S02]  /*17b0*/  WARPGROUP.DEPBAR.LE gsb0, 0x0 ;  /* 0x00008000000079c5 */ /* 0x000fc40000010000 */
[----:B------:R-:W-:-:S06]  /*17c0*/  WARPGROUP.ARRIVE ;  /* 0x00000000000079c5 */ /* 0x000fcc0000000000 */
[----:B------:R-:W-:Y:S01]  /*17d0*/  HGMMA.64x16x16.F32 R40, gdesc[UR20], RZ, !UPT, gsb0 ;  /* 0x00200000142879f0 */ /* 0x000fe2000c0008ff */
[----:B------:R-:W-:Y:S01]  /*17e0*/  UIADD3 UR20, UR52, 0xc00, URZ ;  /* 0x00000c0034147890 */ /* 0x000fe2000fffe03f */
        /* <DEDUP_REMOVED lines=35> */
[----:B------:R-:W-:Y:S01]  /*1a20*/  WARPGROUP.ARRIVE ;  /* 0x00000000000079c5 */ /* 0x000fe20000000000 */
[----:B------:R-:W-:Y:S02]  /*1a30*/  IMAD.MOV.U32 R14, RZ, RZ, R24 ;  /* 0x000000ffff0e7224 */ /* 0x000fe400078e0018 */
[----:B------:R-:W-:Y:S02]  /*1a40*/  IMAD.MOV.U32 R13, RZ, RZ, R25 ;  /* 0x000000ffff0d7224 */ /* 0x000fe400078e0019 */
[----:B------:R-:W-:Y:S01]  /*1a50*/  IMAD.MOV.U32 R12, RZ, RZ, R26 ;  /* 0x000000ffff0c7224 */ /* 0x000fe200078e001a */
[----:B------:R-:W-:Y:S01]  /*1a60*/  HGMMA.64x16x16.F32 R224, gdesc[UR8], RZ, !UPT, gsb0 ;  /* 0x0020000008e079f0 */ /* 0x000fe2000c0008ff */
[----:B------:R-:W-:Y:S01]  /*1a70*/  IMAD.MOV.U32 R3, RZ, RZ, R27 ;  /* 0x000000ffff037224 */ /* 0x000fe200078e001b */
[----:B------:R-:W-:Y:S01]  /*1a80*/  UMOV UR9, UR21 ;  /* 0x0000001500097c82 */ /* 0x000fe20008000000 */
[----:B------:R-:W-:Y:S02]  /*1a90*/  IMAD.MOV.U32 R19, RZ, RZ, R20 ;  /* 0x000000ffff137224 */ /* 0x000fe400078e0014 */
[----:B------:R-:W-:-:S02]  /*1aa0*/  IMAD.MOV.U32 R18, RZ, RZ, R21 ;  /* 0x000000ffff127224 */ /* 0x000fc400078e0015 */
[----:B---3--:R-:W-:Y:S02]  /*1ab0*/  IMAD.MOV.U32 R17, RZ, RZ, R22 ;  /* 0x000000ffff117224 */ /* 0x008fe400078e0016 */
[----:B------:R-:W-:Y:S02]  /*1ac0*/  IMAD.MOV.U32 R15, RZ, RZ, R23 ;  /* 0x000000ffff0f7224 */ /* 0x000fe400078e0017 */
[----:B------:R-:W-:Y:S02]  /*1ad0*/  IMAD.MOV.U32 R232, RZ, RZ, R14 ;  /* 0x000000ffffe87224 */ /* 0x000fe400078e000e */
[----:B------:R-:W-:Y:S02]  /*1ae0*/  IMAD.MOV.U32 R233, RZ, RZ, R13 ;  /* 0x000000ffffe97224 */ /* 0x000fe400078e000d */
[----:B------:R-:W-:Y:S02]  /*1af0*/  IMAD.MOV.U32 R234, RZ, RZ, R12 ;  /* 0x000000ffffea7224 */ /* 0x000fe400078e000c */
[----:B------:R-:W-:Y:S01]  /*1b00*/  IMAD.MOV.U32 R235, RZ, RZ, R3 ;  /* 0x000000ffffeb7224 */ /* 0x000fe200078e0003 */
[----:B------:R-:W-:-:S02]  /*1b10*/  WARPGROUP.DEPBAR.LE gsb0, 0x0 ;  /* 0x00008000000079c5 */ /* 0x000fc40000010000 */
[----:B------:R-:W-:Y:S01]  /*1b20*/  WARPGROUP.ARRIVE ;  /* 0x00000000000079c5 */ /* 0x000fe20000000000 */
[----:B------:R0:W-:Y:S04]  /*1b30*/  STL.64 [R1+0xa8], R230 ;  /* 0x0000a8e601007387 */ /* 0x0001e80000100a00 */
[----:B------:R1:W-:Y:S01]  /*1b40*/  STL.64 [R1+0xa0], R228 ;  /* 0x0000a0e401007387 */ /* 0x0003e20000100a00 */
[----:B------:R-:W-:Y:S01]  /*1b50*/  HGMMA.64x16x16.F32 R192, gdesc[UR16], RZ, !UPT, gsb0 ;  /* 0x0020000010c079f0 */ /* 0x000fe2000c0008ff */
[----:B0-----:R-:W-:Y:S02]  /*1b60*/  IMAD.MOV.U32 R230, RZ, RZ, R17 ;  /* 0x000000ffffe67224 */ /* 0x001fe400078e0011 */
[----:B------:R-:W-:Y:S02]  /*1b70*/  IMAD.MOV.U32 R231, RZ, RZ, R15 ;  /* 0x000000ffffe77224 */ /* 0x000fe400078e000f */
[----:B-1----:R-:W-:-:S02]  /*1b80*/  IMAD.MOV.U32 R228, RZ, RZ, R19 ;  /* 0x000000ffffe47224 */ /* 0x002fc400078e0013 */
[----:B------:R-:W-:Y:S01]  /*1b90*/  IMAD.MOV.U32 R229, RZ, RZ, R18 ;  /* 0x000000ffffe57224 */ /* 0x000fe200078e0012 */
[----:B------:R-:W-:Y:S02]  /*1ba0*/  WARPGROUP.DEPBAR.LE gsb0, 0x0 ;  /* 0x00008000000079c5 */ /* 0x000fe40000010000 */
[----:B------:R-:W-:-:S06]  /*1bb0*/  WARPGROUP.ARRIVE ;  /* 0x00000000000079c5 */ /* 0x000fcc0000000000 */
[----:B------:R-:W-:Y:S01]  /*1bc0*/  HGMMA.64x16x16.F32 R160, gdesc[UR4], RZ, !UPT, gsb0 ;  /* 0x0020000004a079f0 */ /* 0x000fe2000c0008ff */
[----:B------:R-:W-:Y:S01]  /*1bd0*/  UMOV UR4, UR24 ;  /* 0x0000001800047c82 */ /* 0x000fe20008000000 */
[----:B------:R-:W-:Y:S01]  /*1be0*/  UMOV UR24, UR8 ;  /* 0x0000000800187c82 */ /* 0x000fe20008000000 */
[----:B------:R-:W-:Y:S01]  /*1bf0*/  UMOV UR8, UR20 ;  /* 0x0000001400087c82 */ /* 0x000fe20008000000 */
[----:B------:R-:W-:Y:S01]  /*1c00*/  UMOV UR5, 0x40000040 ;  /* 0x4000004000057882 */ /* 0x000fe20000000000 */
[----:B------:R-:W-:Y:S01]  /*1c10*/  UMOV UR16, UR4 ;  /* 0x0000000400107c82 */ /* 0x000fe20008000000 */
[----:B------:R-:W-:Y:S01]  /*1c20*/  UMOV UR17, UR5 ;  /* 0x0000000500117c82 */ /* 0x000fe20008000000 */
[----:B------:R-:W-:Y:S01]  /*1c30*/  UMOV UR44, UR4 ;  /* 0x00000004002c7c82 */ /* 0x000fe20008000000 */
[----:B------:R-:W-:Y:S01]  /*1c40*/  UMOV UR45, UR5 ;  /* 0x00000005002d7c82 */ /* 0x000fe20008000000 */
[----:B------:R-:W-:Y:S02]  /*1c50*/  WARPGROUP.DEPBAR.LE gsb0, 0x0 ;  /* 0x00008000000079c5 */ /* 0x000fe40000010000 */
[----:B------:R-:W-:-:S06]  /*1c60*/  WARPGROUP.ARRIVE ;  /* 0x00000000000079c5 */ /* 0x000fcc0000000000 */
[----:B------:R-:W-:Y:S01]  /*1c70*/  HGMMA.64x16x16.F32 R128, gdesc[UR12], RZ, !UPT, gsb0 ;  /* 0x002000000c8079f0 */ /* 0x000fe2000c0008ff */
        /* <DEDUP_REMOVED lines=17> */
[----:B------:R-:W-:Y:S01]  /*1d90*/  UMOV UR34, UR18 ;  /* 0x0000001200227c82 */ /* 0x000fe20008000000 */
[----:B------:R-:W-:Y:S01]  /*1da0*/  UMOV UR35, UR19 ;  /* 0x0000001300237c82 */ /* 0x000fe20008000000 */
[----:B------:R-:W-:Y:S01]  /*1db0*/  UMOV UR19, 0x40000040 ;  /* 0x4000004000137882 */ /* 0x000fe20000000000 */
        /* <DEDUP_REMOVED lines=11> */
[----:B------:R-:W-:Y:S01]  /*1e70*/  UIADD3 UR22, UR53, 0x2, URZ ;  /* 0x0000000235167890 */ /* 0x000fe2000fffe03f */
[----:B------:R-:W-:Y:S01]  /*1e80*/  UMOV UR20, UR4 ;  /* 0x0000000400147c82 */ /* 0x000fe20008000000 */
[----:B------:R-:W-:Y:S01]  /*1e90*/  UMOV UR21, UR5 ;  /* 0x0000000500157c82 */ /* 0x000fe20008000000 */
[----:B------:R-:W-:-:S04]  /*1ea0*/  UMOV UR23, 0x40000040 ;  /* 0x4000004000177882 */ /* 0x000fc80000000000 */
[----:B------:R-:W-:Y:S01]  /*1eb0*/  UMOV UR6, UR22 ;  /* 0x0000001600067c82 */ /* 0x000fe20008000000 */
[----:B------:R-:W-:Y:S02]  /*1ec0*/  WARPGROUP.DEPBAR.LE gsb0, 0x0 ;  /* 0x00008000000079c5 */ /* 0x000fe40000010000 */
[----:B------:R-:W-:-:S06]  /*1ed0*/  WARPGROUP.ARRIVE ;  /* 0x00000000000079c5 */ /* 0x000fcc0000000000 */
[----:B------:R-:W-:Y:S01]  /*1ee0*/  HGMMA.64x16x16.F32 R88, gdesc[UR24], RZ, !UPT, gsb0 ;  /* 0x00200000185879f0 */ /* 0x000fe2000c0008ff */
[----:B------:R-:W-:Y:S01]  /*1ef0*/  UIADD3 UR26, UR53, 0x202, URZ ;  /* 0x00000202351a7890 */ /* 0x000fe2000fffe03f */
[----:B------:R-:W-:Y:S01]  /*1f00*/  UMOV UR24, UR4 ;  /* 0x0000000400187c82 */ /* 0x000fe20008000000 */
[----:B------:R-:W-:Y:S01]  /*1f10*/  UMOV UR25, UR5 ;  /* 0x0000000500197c82 */ /* 0x000fe20008000000 */
[----:B------:R-:W-:Y:S01]  /*1f20*/  UMOV UR27, 0x40000040 ;  /* 0x40000040001b7882 */ /* 0x000fe20000000000 */
[----:B------:R-:W-:Y:S02]  /*1f30*/  WARPGROUP.DEPBAR.LE gsb0, 0x0 ;  /* 0x00008000000079c5 */ /* 0x000fe40000010000 */
[----:B------:R-:W-:-:S06]  /*1f40*/  WARPGROUP.ARRIVE ;  /* 0x00000000000079c5 */ /* 0x000fcc0000000000 */
[----:B------:R-:W-:Y:S01]  /*1f50*/  HGMMA.64x16x16.F32 R120, gdesc[UR12], RZ, !UPT, gsb0 ;  /* 0x002000000c7879f0 */ /* 0x000fe2000c0008ff */
[----:B------:R-:W-:Y:S02]  /*1f60*/  UIADD3 UR12, UR53, 0x82, URZ ;  /* 0x00000082350c7890 */ /* 0x000fe4000fffe03f */
[----:B------:R-:W-:Y:S02]  /*1f70*/  UIADD3 UR13, UR53, 0x102, URZ ;  /* 0x00000102350d7890 */ /* 0x000fe4000fffe03f */
[----:B------:R-:W-:Y:S01]  /*1f80*/  UIADD3 UR14, UR53, 0x282, URZ ;  /* 0x00000282350e7890 */ /* 0x000fe2000fffe03f */
[----:B------:R-:W-:Y:S02]  /*1f90*/  UMOV UR15, 0x40000040 ;  /* 0x40000040000f7882 */ /* 0x000fe40000000000 */
[----:B------:R-:W-:Y:S01]  /*1fa0*/  UMOV UR18, UR12 ;  /* 0x0000000c00127c82 */ /* 0x000fe20008000000 */
[----:B------:R-:W-:Y:S01]  /*1fb0*/  UMOV UR12, UR4 ;  /* 0x00000004000c7c82 */ /* 0x000fe20008000000 */
[----:B------:R-:W-:Y:S01]  /*1fc0*/  UMOV UR22, UR13 ;  /* 0x0000000d00167c82 */ /* 0x000fe20008000000 */
[----:B------:R-:W-:Y:S01]  /*1fd0*/  UMOV UR13, UR5 ;  /* 0x00000005000d7c82 */ /* 0x000fe20008000000 */
[----:B------:R-:W-:-:S02]  /*1fe0*/  WARPGROUP.DEPBAR.LE gsb0, 0x0 ;  /* 0x00008000000079c5 */ /* 0x000fc40000010000 */
        /* <DEDUP_REMOVED lines=14> */
[----:B------:R-:W-:Y:S03]  /*20d0*/  HGMMA.64x16x16.F32 R4, gdesc[UR4], R4, gsb0 ;  /* 0x00200000040479f0 */ /* 0x000fe60008000804 */
[----:B------:R-:W-:Y:S02]  /*20e0*/  WARPGROUP.DEPBAR.LE gsb0, 0x0 ;  /* 0x00008000000079c5 */ /* 0x000fe40000010000 */
[----:B------:R-:W-:-:S06]  /*20f0*/  WARPGROUP.ARRIVE ;  /* 0x00000000000079c5 */ /* 0x000fcc0000000000 */
[----:B------:R-:W-:Y:S01]  /*2100*/  HGMMA.64x16x16.F32 R208, gdesc[UR16], R208, gsb0 ;  /* 0x0020000010d079f0 */ /* 0x000fe200080008d0 */
[----:B------:R-:W-:Y:S02]  /*2110*/  UIADD3 UR16, UR52, 0x402, URZ ;  /* 0x0000040234107890 */ /* 0x000fe4000fffe03f */
[----:B------:R-:W-:Y:S02]  /*2120*/  WARPGROUP.DEPBAR.LE gsb0, 0x0 ;  /* 0x00008000000079c5 */ /* 0x000fe40000010000 */
[----:B------:R-:W-:-:S06]  /*2130*/  WARPGROUP.ARRIVE ;  /* 0x00000000000079c5 */ /* 0x000fcc0000000000 */
[----:B------:R-:W-:Y:S03]  /*2140*/  HGMMA.64x16x16.F32 R176, gdesc[UR20], R176, gsb0 ;  /* 0x0020000014b079f0 */ /* 0x000fe600080008b0 */
        /* <DEDUP_REMOVED lines=11> */
[----:B------:R-:W-:Y:S01]  /*2200*/  HGMMA.64x16x16.F32 R48, gdesc[UR8], R48, gsb0 ;  /* 0x00200000083079f0 */ /* 0x000fe20008000830 */
        /* <DEDUP_REMOVED lines=37> */
[----:B------:R-:W-:Y:S04]  /*2460*/  STL.64 [R1], R228 ;  /* 0x000000e401007387 */ /* 0x000fe80000100a00 */
[----:B------:R0:W-:Y:S04]  /*2470*/  STL.64 [R1+0x8], R230 ;  /* 0x000008e601007387 */ /* 0x0001e80000100a00 */
[----:B------:R-:W-:Y:S04]  /*2480*/  STL.64 [R1+0x10], R232 ;  /* 0x000010e801007387 */ /* 0x000fe80000100a00 */
[----:B------:R-:W-:Y:S04]  /*2490*/  STL.64 [R1+0x18], R234 ;  /* 0x000018ea01007387 */ /* 0x000fe80000100a00 */
[----:B0-----:R-:W2:Y:S04]  /*24a0*/  LDL.LU.64 R230, [R1+0xa8] ;  /* 0x0000a80001e67983 */ /* 0x001ea80000300a00 */
[----:B------:R-:W2:Y:S01]  /*24b0*/  LDL.LU.64 R228, [R1+0xa0] ;  /* 0x0000a00001e47983 */ /* 0x000ea20000300a00 */
        /* <DEDUP_REMOVED lines=14> */
[----:B--2---:R-:W-:-:S06]  /*25a0*/  WARPGROUP.ARRIVE ;  /* 0x00000000000079c5 */ /* 0x004fcc0000000000 */
[----:B------:R-:W-:Y:S01]  /*25b0*/  HGMMA.64x16x16.F32 R224, gdesc[UR4], R224, gsb0 ;  /* 0x0020000004e079f0 */ /* 0x000fe200080008e0 */
[----:B------:R-:W-:Y:S02]  /*25c0*/  UMOV UR5, 0x40000040 ;  /* 0x4000004000057882 */ /* 0x000fe40000000000 */
[----:B------:R-:W-:Y:S02]  /*25d0*/  WARPGROUP.DEPBAR.LE gsb0, 0x0 ;  /* 0x00008000000079c5 */ /* 0x000fe40000010000 */
[----:B------:R-:W-:Y:S01]  /*25e0*/  WARPGROUP.ARRIVE ;  /* 0x00000000000079c5 */ /* 0x000fe20000000000 */
[----:B------:R-:W-:Y:S01]  /*25f0*/  UIADD3 UR30, UR53, 0x304, URZ ;  /* 0x00000304351e7890 */ /* 0x000fe2000fffe03f */
[----:B------:R-:W-:Y:S04]  /*2600*/  STL.64 [R1+0x98], R230 ;  /* 0x000098e601007387 */ /* 0x000fe80000100a00 */
[----:B------:R-:W-:Y:S01]  /*2610*/  HGMMA.64x16x16.F32 R192, gdesc[UR16], R192, gsb0 ;  /* 0x0020000010c079f0 */ /* 0x000fe200080008c0 */
[----:B------:R-:W-:Y:S01]  /*2620*/  UIADD3 UR16, UR52, 0xc02, URZ ;  /* 0x00000c0234107890 */ /* 0x000fe2000fffe03f */
[----:B------:R0:W-:Y:S01]  /*2630*/  STL.64 [R1+0x90], R228 ;  /* 0x000090e401007387 */ /* 0x0001e20000100a00 */
[----:B------:R-:W-:-:S07]  /*2640*/  UIADD3 UR17, UR52, 0x4, URZ ;  /* 0x0000000434117890 */ /* 0x000fce000fffe03f */
[----:B------:R-:W-:Y:S01]  /*2650*/  UMOV UR4, UR17 ;  /* 0x0000001100047c82 */ /* 0x000fe20008000000 */
[----:B------:R-:W-:Y:S02]  /*2660*/  WARPGROUP.DEPBAR.LE gsb0, 0x0 ;  /* 0x00008000000079c5 */ /* 0x000fe40000010000 */
[----:B------:R-:W-:Y:S01]  /*2670*/  WARPGROUP.ARRIVE ;  /* 0x00000000000079c5 */ /* 0x000fe20000000000 */
[----:B------:R-:W-:Y:S01]  /*2680*/  UMOV UR29, UR5 ;  /* 0x00000005001d7c82 */ /* 0x000fe20008000000 */
[----:B------:R-:W-:Y:S01]  /*2690*/  UMOV UR31, 0x40000040 ;  /* 0x40000040001f7882 */ /* 0x000fe20000000000 */
[----:B0-----:R-:W2:Y:S03]  /*26a0*/  LDL.LU.64 R228, [R1] ;  /* 0x0000000001e47983 */ /* 0x001ea60000300a00 */
[----:B------:R-:W-:Y:S01]  /*26b0*/  HGMMA.64x16x16.F32 R160, gdesc[UR20], R160, gsb0 ;  /* 0x0020000014a079f0 */ /* 0x000fe200080008a0 */
[----:B------:R-:W-:Y:S01]  /*26c0*/  UMOV UR28, UR4 ;  /* 0x00000004001c7c82 */ /* 0x000fe20008000000 */
[----:B------:R-:W2:Y:S04]  /*26d0*/  LDL.LU.64 R230, [R1+0x8] ;  /* 0x0000080001e67983 */ /* 0x000ea80000300a00 */
[----:B------:R-:W2:Y:S04]  /*26e0*/  LDL.LU.64 R232, [R1+0x10] ;  /* 0x0000100001e87983 */ /* 0x000ea80000300a00 */
[----:B------:R-:W2:Y:S01]  /*26f0*/  LDL.LU.64 R234, [R1+0x18] ;  /* 0x0000180001ea7983 */ /* 0x000ea20000300a00 */
[----:B------:R-:W-:-:S02]  /*2700*/  WARPGROUP.DEPBAR.LE gsb0, 0x0 ;  /* 0x00008000000079c5 */ /* 0x000fc40000010000 */
        /* <DEDUP_REMOVED lines=25> */
[----:B------:R-:W-:Y:S01]  /*28a0*/  HGMMA.64x16x16.F32 R24, gdesc[UR8], R24, gsb0 ;  /* 0x00200000081879f0 */ /* 0x000fe20008000818 */
[----:B------:R-:W-:Y:S01]  /*28b0*/  UMOV UR10, UR6 ;  /* 0x00000006000a7c82 */ /* 0x000fe20008000000 */
[----:B------:R-:W-:Y:S01]  /*28c0*/  UMOV UR11, UR7 ;  /* 0x00000007000b7c82 */ /* 0x000fe20008000000 */
[----:B------:R-:W-:Y:S01]  /*28d0*/  UMOV UR7, 0x40000040 ;  /* 0x4000004000077882 */ /* 0x000fe20000000000 */
[----:B------:R-:W-:Y:S02]  /*28e0*/  WARPGROUP.DEPBAR.LE gsb0, 0x0 ;  /* 0x00008000000079c5 */ /* 0x000fe40000010000 */
[----:B------:R-:W-:-:S06]  /*28f0*/  WARPGROUP.ARRIVE ;  /* 0x00000000000079c5 */ /* 0x000fcc0000000000 */
[----:B------:R-:W-:Y:S01]  /*2900*/  HGMMA.64x16x16.F32 R56, gdesc[UR12], R56, gsb0 ;  /* 0x002000000c3879f0 */ /* 0x000fe20008000838 */
[----:B------:R-:W-:Y:S01]  /*2910*/  UIADD3 UR14, UR53, 0x4, URZ ;  /* 0x00000004350e7890 */ /* 0x000fe2000fffe03f */
[----:B------:R-:W-:Y:S01]  /*2920*/  UMOV UR12, UR4 ;  /* 0x00000004000c7c82 */ /* 0x000fe20008000000 */
[----:B------:R-:W-:-:S05]  /*2930*/  UMOV UR13, UR5 ;  /* 0x00000005000d7c82 */ /* 0x000fca0008000000 */
[----:B------:R-:W-:Y:S01]  /*2940*/  UMOV UR6, UR14 ;  /* 0x0000000e00067c82 */ /* 0x000fe20008000000 */
[----:B------:R-:W-:Y:S02]  /*2950*/  WARPGROUP.DEPBAR.LE gsb0, 0x0 ;  /* 0x00008000000079c5 */ /* 0x000fe40000010000 */
[----:B------:R-:W-:-:S06]  /*2960*/  WARPGROUP.ARRIVE ;  /* 0x00000000000079c5 */ /* 0x000fcc0000000000 */
[----:B------:R-:W-:Y:S01]  /*2970*/  HGMMA.64x16x16.F32 R88, gdesc[UR24], R88, gsb0 ;  /* 0x00200000185879f0 */ /* 0x000fe20008000858 */
[----:B------:R-:W-:Y:S01]  /*2980*/  UIADD3 UR26, UR53, 0x84, URZ ;  /* 0x00000084351a7890 */ /* 0x000fe2000fffe03f */
[----:B------:R-:W-:Y:S01]  /*2990*/  UMOV UR24, UR4 ;  /* 0x0000000400187c82 */ /* 0x000fe20008000000 */
[----:B------:R-:W-:Y:S01]  /*29a0*/  UMOV UR25, UR5 ;  /* 0x0000000500197c82 */ /* 0x000fe20008000000 */
[----:B------:R-:W-:Y:S02]  /*29b0*/  WARPGROUP.DEPBAR.LE gsb0, 0x0 ;  /* 0x00008000000079c5 */ /* 0x000fe40000010000 */
[----:B------:R-:W-:-:S06]  /*29c0*/  WARPGROUP.ARRIVE ;  /* 0x00000000000079c5 */ /* 0x000fcc0000000000 */
[----:B------:R-:W-:Y:S03]  /*29d0*/  HGMMA.64x16x16.F32 R120, gdesc[UR44], R120, gsb0 ;  /* 0x002000002c7879f0 */ /* 0x000fe60008000878 */
[----:B------:R-:W-:Y:S02]  /*29e0*/  WARPGROUP.DEPBAR.LE gsb0, 0x0 ;  /* 0x00008000000079c5 */ /* 0x000fe40000010000 */
[----:B------:R-:W-:-:S06]  /*29f0*/  WARPGROUP.ARRIVE ;  /* 0x00000000000079c5 */ /* 0x000fcc0000000000 */
[----:B------:R-:W-:Y:S01]  /*2a00*/  HGMMA.64x16x16.F32 R152, gdesc[UR20], R152, gsb0 ;  /* 0x00200000149879f0 */ /* 0x000fe20008000898 */
[----:B------:R-:W-:Y:S01]  /*2a10*/  UMOV UR27, 0x40000040 ;  /* 0x40000040001b7882 */ /* 0x000fe20000000000 */
[----:B------:R-:W-:Y:S01]  /*2a20*/  UMOV UR15, 0x40000040 ;  /* 0x40000040000f7882 */ /* 0x000fe20000000000 */
[----:B------:R-:W-:Y:S01]  /*2a30*/  UMOV UR20, UR4 ;  /* 0x0000000400147c82 */ /* 0x000fe20008000000 */
[----:B------:R-:W-:Y:S01]  /*2a40*/  UMOV UR21, UR5 ;  /* 0x0000000500157c82 */ /* 0x000fe20008000000 */
[----:B------:R-:W-:Y:S02]  /*2a50*/  WARPGROUP.DEPBAR.LE gsb0, 0x0 ;  /* 0x00008000000079c5 */ /* 0x000fe40000010000 */
[----:B------:R-:W-:-:S06]  /*2a60*/  WARPGROUP.ARRIVE ;  /* 0x00000000000079c5 */ /* 0x000fcc0000000000 */
[----:B------:R-:W-:Y:S01]  /*2a70*/  HGMMA.64x16x16.F32 R184, gdesc[UR16], R184, gsb0 ;  /* 0x0020000010b879f0 */ /* 0x000fe200080008b8 */
[----:B------:R-:W-:Y:S01]  /*2a80*/  UIADD3 UR22, UR53, 0x184, URZ ;  /* 0x0000018435167890 */ /* 0x000fe2000fffe03f */
[----:B------:R-:W-:Y:S01]  /*2a90*/  UMOV UR23, 0x40000040 ;  /* 0x4000004000177882 */ /* 0x000fe20000000000 */
[----:B------:R-:W-:Y:S01]  /*2aa0*/  UMOV UR16, UR4 ;  /* 0x0000000400107c82 */ /* 0x000fe20008000000 */
[----:B------:R-:W-:Y:S01]  /*2ab0*/  UMOV UR17, UR5 ;  /* 0x0000000500117c82 */ /* 0x000fe20008000000 */
        /* <DEDUP_REMOVED lines=8> */
[----:B------:R-:W-:Y:S01]  /*2b40*/  WARPGROUP.ARRIVE ;  /* 0x00000000000079c5 */ /* 0x000fe20000000000 */
[----:B------:R-:W-:Y:S01]  /*2b50*/  UMOV UR14, UR8 ;  /* 0x00000008000e7c82 */ /* 0x000fe20008000000 */
[----:B------:R-:W-:Y:S01]  /*2b60*/  UIADD3 UR18, UR53, 0x204, URZ ;  /* 0x0000020435127890 */ /* 0x000fe2000fffe03f */
[----:B------:R-:W-:Y:S01]  /*2b70*/  IMAD.MOV.U32 R15, RZ, RZ, R7 ;  /* 0x000000ffff0f7224 */ /* 0x000fe200078e0007 */
[----:B------:R-:W-:Y:S01]  /*2b80*/  UMOV UR19, 0x40000040 ;  /* 0x4000004000137882 */ /* 0x000fe20000000000 */
[----:B------:R-:W-:Y:S01]  /*2b90*/  UIADD3 UR10, UR53, 0x284, URZ ;  /* 0x00000284350a7890 */ /* 0x000fe2000fffe03f */
[----:B------:R-:W-:Y:S01]  /*2ba0*/  HGMMA.64x16x16.F32 R208, gdesc[UR24], R208, gsb0 ;  /* 0x0020000018d079f0 */ /* 0x000fe200080008d0 */
[----:B------:R-:W-:Y:S01]  /*2bb0*/  UMOV UR9, UR5 ;  /* 0x0000000500097c82 */ /* 0x000fe20008000000 */
[----:B------:R-:W-:Y:S01]  /*2bc0*/  UMOV UR11, 0x40000040 ;  /* 0x40000040000b7882 */ /* 0x000fe20000000000 */
[----:B------:R-:W-:Y:S01]  /*2bd0*/  IMAD.MOV.U32 R14, RZ, RZ, R8 ;  /* 0x000000ffff0e7224 */ /* 0x000fe200078e0008 */
[----:B------:R-:W-:Y:S01]  /*2be0*/  MOV R12, R10 ;  /* 0x0000000a000c7202 */ /* 0x000fe20000000f00 */
[----:B------:R-:W-:-:S02]  /*2bf0*/  IMAD.MOV.U32 R13, RZ, RZ, R9 ;  /* 0x000000ffff0d7224 */ /* 0x000fc400078e0009 */
[----:B------:R-:W-:Y:S02]  /*2c00*/  IMAD.MOV.U32 R19, RZ, RZ, R4 ;  /* 0x000000ffff137224 */ /* 0x000fe400078e0004 */
[----:B------:R-:W-:Y:S02]  /*2c10*/  IMAD.MOV.U32 R18, RZ, RZ, R5 ;  /* 0x000000ffff127224 */ /* 0x000fe400078e0005 */
[----:B------:R-:W-:Y:S01]  /*2c20*/  IMAD.MOV.U32 R17, RZ, RZ, R6 ;  /* 0x000000ffff117224 */ /* 0x000fe200078e0006 */
        /* <DEDUP_REMOVED lines=9> */
[----:B------:R-:W-:Y:S02]  /*2cc0*/  UMOV UR8, UR4 ;  /* 0x0000000400087c82 */ /* 0x000fe40008000000 */
[----:B------:R-:W-:Y:S02]  /*2cd0*/  WARPGROUP.DEPBAR.LE gsb0, 0x0 ;  /* 0x00008000000079c5 */ /* 0x000fe40000010000 */
[----:B------:R-:W-:-:S06]  /*2ce0*/  WARPGROUP.ARRIVE ;  /* 0x00000000000079c5 */ /* 0x000fcc0000000000 */
[----:B------:R-:W-:Y:S03]  /*2cf0*/  HGMMA.64x16x16.F32 R80, gdesc[UR8], R80, gsb0 ;  /* 0x00200000085079f0 */ /* 0x000fe60008000850 */
[----:B------:R-:W-:Y:S02]  /*2d00*/  WARPGROUP.DEPBAR.LE gsb0, 0x0 ;  /* 0x00008000000079c5 */ /* 0x000fe40000010000 */
[----:B------:R-:W-:-:S06]  /*2d10*/  WARPGROUP.ARRIVE ;  /* 0x00000000000079c5 */ /* 0x000fcc0000000000 */
[----:B------:R-:W-:Y:S01]  /*2d20*/  HGMMA.64x16x16.F32 R48, gdesc[UR28], R48, gsb0 ;  /* 0x002000001c3079f0 */ /* 0x000fe20008000830 */
[----:B------:R-:W-:Y:S01]  /*2d30*/  UIADD3 UR12, UR52, 0x404, URZ ;  /* 0x00000404340c7890 */ /* 0x000fe2000fffe03f */
[----:B------:R-:W-:-:S06]  /*2d40*/  UMOV UR29, 0x40000040 ;  /* 0x40000040001d7882 */ /* 0x000fcc0000000000 */
[----:B------:R-:W-:Y:S01]  /*2d50*/  UMOV UR28, UR12 ;  /* 0x0000000c001c7c82 */ /* 0x000fe20008000000 */
[----:B------:R-:W-:Y:S02]  /*2d60*/  WARPGROUP.DEPBAR.LE gsb0, 0x0 ;  /* 0x00008000000079c5 */ /* 0x000fe40000010000 */
[----:B------:R-:W-:-:S06]  /*2d70*/  WARPGROUP.ARRIVE ;  /* 0x00000000000079c5 */ /* 0x000fcc0000000000 */
[----:B------:R-:W-:Y:S01]  /*2d80*/  HGMMA.64x16x16.F32 R40, gdesc[UR28], R40, gsb0 ;  /* 0x002000001c2879f0 */ /* 0x000fe20008000828 */
[----:B------:R-:W-:Y:S01]  /*2d90*/  UMOV UR8, UR28 ;  /* 0x0000001c00087c82 */ /* 0x000fe20008000000 */
        /* <DEDUP_REMOVED lines=27> */
[----:B--2---:R-:W-:-:S06]  /*2f50*/  WARPGROUP.ARRIVE ;  /* 0x00000000000079c5 */ /* 0x004fcc0000000000 */
[----:B------:R-:W-:Y:S03]  /*2f60*/  HGMMA.64x16x16.F32 R228, gdesc[UR4], R228, gsb0 ;  /* 0x0020000004e479f0 */ /* 0x000fe600080008e4 */
[----:B------:R-:W-:Y:S02]  /*2f70*/  WARPGROUP.DEPBAR.LE gsb0, 0x0 ;  /* 0x00008000000079c5 */ /* 0x000fe40000010000 */
[----:B------:R-:W-:Y:S02]  /*2f80*/  IMAD.MOV.U32 R8, RZ, RZ, R230 ;  /* 0x000000ffff087224 */ /* 0x000fe400078e00e6 */
[----:B------:R-:W-:Y:S02]  /*2f90*/  IMAD.MOV.U32 R7, RZ, RZ, R231 ;  /* 0x000000ffff077224 */ /* 0x000fe400078e00e7 */
[----:B------:R-:W-:Y:S01]  /*2fa0*/  IMAD.MOV.U32 R10, RZ, RZ, R228 ;  /* 0x000000ffff0a7224 */ /* 0x000fe200078e00e4 */
[----:B------:R-:W2:Y:S01]  /*2fb0*/  LDL.LU.64 R230, [R1+0x98] ;  /* 0x0000980001e67983 */ /* 0x000ea20000300a00 */
[----:B------:R-:W-:-:S03]  /*2fc0*/  IMAD.MOV.U32 R9, RZ, RZ, R229 ;  /* 0x000000ffff097224 */ /* 0x000fc600078e00e5 */
[----:B------:R-:W2:Y:S01]  /*2fd0*/  LDL.LU.64 R228, [R1+0x90] ;  /* 0x0000900001e47983 */ /* 0x000ea20000300a00 */
[----:B------:R-:W-:Y:S01]  /*2fe0*/  UIADD3 UR8, UR52, 0x804, URZ ;  /* 0x0000080434087890 */ /* 0x000fe2000fffe03f */
[----:B------:R-:W-:-:S06]  /*2ff0*/  UMOV UR5, 0x40000040 ;  /* 0x4000004000057882 */ /* 0x000fcc0000000000 */
        /* <DEDUP_REMOVED lines=55> */
[----:B------:R-:W-:-:S06]  /*3370*/  UMOV UR12, UR28 ;  /* 0x0000001c000c7c82 */ /* 0x000fcc0008000000 */
        /* <DEDUP_REMOVED lines=15> */
[----:B------:R0:W-:Y:S01]  /*3470*/  STL.64 [R1+0x88], R230 ;  /* 0x000088e601007387 */ /* 0x0001e20000100a00 */
[----:B------:R-:W-:Y:S02]  /*3480*/  IMAD.MOV.U32 R6, RZ, RZ, R232 ;  /* 0x000000ffff067224 */ /* 0x000fe400078e00e8 */
[----:B------:R-:W-:Y:S01]  /*3490*/  IMAD.MOV.U32 R5, RZ, RZ, R233 ;  /* 0x000000ffff057224 */ /* 0x000fe200078e00e9 */
[----:B------:R1:W-:Y:S01]  /*34a0*/  STL.64 [R1+0x80], R228 ;  /* 0x000080e401007387 */ /* 0x0003e20000100a00 */
[----:B------:R-:W-:Y:S02]  /*34b0*/  IMAD.MOV.U32 R4, RZ, RZ, R234 ;  /* 0x000000ffff047224 */ /* 0x000fe400078e00ea */
[----:B------:R-:W-:Y:S02]  /*34c0*/  IMAD.MOV.U32 R3, RZ, RZ, R235 ;  /* 0x000000ffff037224 */ /* 0x000fe400078e00eb */
[----:B------:R-:W-:-:S02]  /*34d0*/  IMAD.MOV.U32 R232, RZ, RZ, R14 ;  /* 0x000000ffffe87224 */ /* 0x000fc400078e000e */
[----:B------:R-:W-:Y:S02]  /*34e0*/  IMAD.MOV.U32 R233, RZ, RZ, R13 ;  /* 0x000000ffffe97224 */ /* 0x000fe400078e000d */
[----:B0-----:R-:W-:Y:S02]  /*34f0*/  IMAD.MOV.U32 R230, RZ, RZ, R17 ;  /* 0x000000ffffe67224 */ /* 0x001fe400078e0011 */
[----:B------:R-:W-:Y:S02]  /*3500*/  IMAD.MOV.U32 R231, RZ, RZ, R15 ;  /* 0x000000ffffe77224 */ /* 0x000fe400078e000f */
[----:B-1----:R-:W-:Y:S02]  /*3510*/  IMAD.MOV.U32 R228, RZ, RZ, R19 ;  /* 0x000000ffffe47224 */ /* 0x002fe400078e0013 */
[----:B------:R-:W-:Y:S02]  /*3520*/  IMAD.MOV.U32 R229, RZ, RZ, R18 ;  /* 0x000000ffffe57224 */ /* 0x000fe400078e0012 */
[----:B------:R-:W-:-:S02]  /*3530*/  IMAD.MOV.U32 R234, RZ, RZ, R12 ;  /* 0x000000ffffea7224 */ /* 0x000fc400078e000c */
[----:B------:R-:W-:Y:S01]  /*3540*/  IMAD.MOV.U32 R235, RZ, RZ, R11 ;  /* 0x000000ffffeb7224 */ /* 0x000fe200078e000b */
[----:B------:R-:W-:Y:S01]  /*3550*/  UIADD3 UR10, UR53, 0x6, URZ ;  /* 0x00000006350a7890 */ /* 0x000fe2000fffe03f */
[----:B------:R-:W-:Y:S01]  /*3560*/  UMOV UR5, 0x40000040 ;  /* 0x4000004000057882 */ /* 0x000fe20000000000 */
[----:B------:R-:W-:-:S05]  /*3570*/  UMOV UR7, 0x40000040 ;  /* 0x4000004000077882 */ /* 0x000fca0000000000 */
[----:B------:R-:W-:Y:S01]  /*3580*/  UMOV UR6, UR10 ;  /* 0x0000000a00067c82 */ /* 0x000fe20008000000 */
[----:B------:R-:W-:Y:S02]  /*3590*/  WARPGROUP.DEPBAR.LE gsb0, 0x0 ;  /* 0x00008000000079c5 */ /* 0x000fe40000010000 */
[----:B------:R-:W-:-:S06]  /*35a0*/  WARPGROUP.ARRIVE ;  /* 0x00000000000079c5 */ /* 0x000fcc0000000000 */
[----:B------:R-:W-:Y:S01]  /*35b0*/  HGMMA.64x16x16.F32 R228, gdesc[UR4], R228, gsb0 ;  /* 0x0020000004e479f0 */ /* 0x000fe200080008e4 */
[----:B------:R-:W-:Y:S01]  /*35c0*/  UIADD3 UR14, UR53, 0x86, URZ ;  /* 0x00000086350e7890 */ /* 0x000fe2000fffe03f */
[----:B------:R-:W-:Y:S01]  /*35d0*/  UMOV UR8, UR4 ;  /* 0x0000000400087c82 */ /* 0x000fe20008000000 */
[----:B------:R-:W-:Y:S01]  /*35e0*/  UMOV UR9, UR5 ;  /* 0x0000000500097c82 */ /* 0x000fe20008000000 */
[----:B------:R-:W-:-:S04]  /*35f0*/  UMOV UR11, 0x40000040 ;  /* 0x40000040000b7882 */ /* 0x000fc80000000000 */
[----:B------:R-:W-:Y:S01]  /*3600*/  UMOV UR10, UR14 ;  /* 0x0000000e000a7c82 */ /* 0x000fe20008000000 */
[----:B------:R-:W-:Y:S02]  /*3610*/  WARPGROUP.DEPBAR.LE gsb0, 0x0 ;  /* 0x00008000000079c5 */ /* 0x000fe40000010000 */
[----:B------:R-:W-:-:S06]  /*3620*/  WARPGROUP.ARRIVE ;  /* 0x00000000000079c5 */ /* 0x000fcc0000000000 */
[----:B------:R-:W-:Y:S01]  /*3630*/  HGMMA.64x16x16.F32 R208, gdesc[UR8], R208, gsb0 ;  /* 0x0020000008d079f0 */ /* 0x000fe200080008d0 */
[----:B------:R-:W-:Y:S01]  /*3640*/  UIADD3 UR18, UR53, 0x106, URZ ;  /* 0x0000010635127890 */ /* 0x000fe2000fffe03f */
        /* <DEDUP_REMOVED lines=67> */
[----:B------:R0:W-:Y:S04]  /*3a80*/  STL.64 [R1+0x20], R228 ;  /* 0x000020e401007387 */ /* 0x0001e80000100a00 */
[----:B------:R1:W-:Y:S04]  /*3a90*/  STL.64 [R1+0x28], R230 ;  /* 0x000028e601007387 */ /* 0x0003e80000100a00 */
[----:B------:R2:W-:Y:S04]  /*3aa0*/  STL.64 [R1+0x30], R232 ;  /* 0x000030e801007387 */ /* 0x0005e80000100a00 */
[----:B------:R3:W-:Y:S01]  /*3ab0*/  STL.64 [R1+0x38], R234 ;  /* 0x000038ea01007387 */ /* 0x0007e20000100a00 */
[----:B0-----:R-:W-:-:S02]  /*3ac0*/  IMAD.MOV.U32 R228, RZ, RZ, R10 ;  /* 0x000000ffffe47224 */ /* 0x001fc400078e000a */
[----:B------:R-:W-:Y:S02]  /*3ad0*/  IMAD.MOV.U32 R229, RZ, RZ, R9 ;  /* 0x000000ffffe57224 */ /* 0x000fe400078e0009 */
[----:B-1----:R-:W-:Y:S02]  /*3ae0*/  IMAD.MOV.U32 R230, RZ, RZ, R8 ;  /* 0x000000ffffe67224 */ /* 0x002fe400078e0008 */
[----:B------:R-:W-:Y:S02]  /*3af0*/  IMAD.MOV.U32 R231, RZ, RZ, R7 ;  /* 0x000000ffffe77224 */ /* 0x000fe400078e0007 */
[----:B--2---:R-:W-:Y:S02]  /*3b00*/  IMAD.MOV.U32 R232, RZ, RZ, R6 ;  /* 0x000000ffffe87224 */ /* 0x004fe400078e0006 */
[----:B------:R-:W-:Y:S02]  /*3b10*/  IMAD.MOV.U32 R233, RZ, RZ, R5 ;  /* 0x000000ffffe97224 */ /* 0x000fe400078e0005 */
[----:B---3--:R-:W-:-:S02]  /*3b20*/  IMAD.MOV.U32 R234, RZ, RZ, R4 ;  /* 0x000000ffffea7224 */ /* 0x008fc400078e0004 */
[----:B------:R-:W-:Y:S01]  /*3b30*/  IMAD.MOV.U32 R235, RZ, RZ, R3 ;  /* 0x000000ffffeb7224 */ /* 0x000fe200078e0003 */
[----:B------:R-:W-:Y:S01]  /*3b40*/  UMOV UR4, UR28 ;  /* 0x0000001c00047c82 */ /* 0x000fe20008000000 */
[----:B------:R-:W-:Y:S01]  /*3b50*/  UMOV UR5, UR29 ;  /* 0x0000001d00057c82 */ /* 0x000fe20008000000 */
[----:B------:R-:W-:-:S03]  /*3b60*/  WARPGROUP.DEPBAR.LE gsb0, 0x0 ;  /* 0x00008000000079c5 */ /* 0x000fc60000010000 */
[----:B------:R-:W-:-:S06]  /*3b70*/  WARPGROUP.ARRIVE ;  /* 0x00000000000079c5 */ /* 0x000fcc0000000000 */
[----:B------:R-:W-:Y:S03]  /*3b80*/  HGMMA.64x16x16.F32 R228, gdesc[UR4], R228, gsb0 ;  /* 0x0020000004e479f0 */ /* 0x000fe600080008e4 */
[----:B------:R-:W-:Y:S02]  /*3b90*/  WARPGROUP.DEPBAR.LE gsb0, 0x0 ;  /* 0x00008000000079c5 */ /* 0x000fe40000010000 */
[----:B------:R-:W-:Y:S04]  /*3ba0*/  STL.64 [R1], R228 ;  /* 0x000000e401007387 */ /* 0x000fe80000100a00 */
[----:B------:R0:W-:Y:S04]  /*3bb0*/  STL.64 [R1+0x8], R230 ;  /* 0x000008e601007387 */ /* 0x0001e80000100a00 */
[----:B------:R1:W-:Y:S04]  /*3bc0*/  STL.64 [R1+0x10], R232 ;  /* 0x000010e801007387 */ /* 0x0003e80000100a00 */
[----:B------:R1:W-:Y:S04]  /*3bd0*/  STL.64 [R1+0x18], R234 ;  /* 0x000018ea01007387 */ /* 0x0003e80000100a00 */
[----:B0-----:R-:W2:Y:S04]  /*3be0*/  LDL.LU.64 R230, [R1+0x88] ;  /* 0x0000880001e67983 */ /* 0x001ea80000300a00 */
        /* <DEDUP_REMOVED lines=71> */
[----:B------:R-:W-:Y:S03]  /*4060*/  HGMMA.64x16x16.F32 R216, gdesc[UR4], R216, gsb0 ;  /* 0x0020000004d879f0 */ /* 0x000fe600080008d8 */
[----:B------:R-:W-:Y:S02]  /*4070*/  WARPGROUP.DEPBAR.LE gsb0, 0x0 ;  /* 0x00008000000079c5 */ /* 0x000fe40000010000 */
[----:B-1----:R-:W-:Y:S05]  /*4080*/  @!P1 BRA `(.L_x_18) ;  /* 0x0000003000149947 */ /* 0x002fea0003800000 */
[----:B------:R-:W-:Y:S01]  /*4090*/  UIADD3 UR34, UR37, 0x1, URZ ;  /* 0x0000000125227890 */ /* 0x000fe2000fffe03f */
[----:B------:R-:W-:Y:S01]  /*40a0*/  R2UR UR33, R0 ;  /* 0x00000000002172ca */ /* 0x000fe200000e0000 */
[----:B------:R-:W-:Y:S02]  /*40b0*/  UMOV UR32, UR37 ;  /* 0x0000002500207c82 */ /* 0x000fe40008000000 */
[----:B------:R-:W-:-:S04]  /*40c0*/  UISETP.NE.AND UP0, UPT, UR34, 0x2, UPT ;  /* 0x000000022200788c */ /* 0x000fc8000bf05270 */
[----:B------:R-:W-:Y:S02]  /*40d0*/  USEL UR35, URZ, 0x1, UP0 ;  /* 0x000000013f237887 */ /* 0x000fe40008000000 */
[----:B------:R-:W-:Y:S02]  /*40e0*/  USEL UR34, UR34, URZ, UP0 ;  /* 0x0000003f22227287 */ /* 0x000fe40008000000 */
[----:B------:R-:W-:-:S12]  /*40f0*/  ULOP3.LUT UR35, UR36, UR35, URZ, 0x3c, !UPT ;  /* 0x0000002324237292 */ /* 0x000fd8000f8e3c3f */
.L_x_25:
[----:B------:R-:W-:Y:S05]  /*4100*/  @!P0 BRA `(.L_x_19) ;  /* 0x0000000000048947 */ /* 0x000fea0003800000 */
[----:B------:R-:W-:Y:S01]  /*4110*/  BPT.TRAP 0x1 ;  /* 0x000000040000795c */ /* 0x000fe20000300000 */
.L_x_19:
[----:B------:R-:W-:Y:S01]  /*4120*/  ULEA UR4, UR34, UR40, 0x3 ;  /* 0x0000002822047291 */ /* 0x000fe2000f8e183f */
[----:B------:R-:W-:-:S05]  /*4130*/  IMAD.U32 R3, RZ, RZ, UR35 ;  /* 0x00000023ff037e24 */ /* 0x000fca000f8e00ff */
[----:B------:R-:W-:-:S04]  /*4140*/  SHF.L.U32 R3, R3, 0x1f, RZ ;  /* 0x0000001f03037819 */ /* 0x000fc800000006ff */
[----:B------:R0:W1:Y:S01]  /*4150*/  SYNCS.PHASECHK.TRANS64.TRYWAIT P1, [UR4], R3 ;  /* 0x00000003ff0075a7 */ /* 0x0000620008020144 */
[----:B------:R-:W-:Y:S05]  /*4160*/  @!P0 BRA `(.L_x_20) ;  /* 0x0000000000048947 */ /* 0x000fea0003800000 */
[----:B------:R-:W-:Y:S01]  /*4170*/  BPT.TRAP 0x1 ;  /* 0x000000040000795c */ /* 0x000fe20000300000 */
.L_x_20:
[----:B-1----:R-:W-:Y:S05]  /*4180*/  @P1 BRA `(.L_x_21) ;  /* 0x0000000000081947 */ /* 0x002fea0003800000 */
[----:B------:R-:W1:Y:S02]  /*4190*/  SYNCS.PHASECHK.TRANS64.TRYWAIT P1, [UR4], R3 ;  /* 0x00000003ff0075a7 */ /* 0x000e640008020144 */
[----:B-1----:R-:W-:Y:S05]  /*41a0*/  @!P1 BRA `(.L_x_22) ;  /* 0x0000013c00ac9947 */ /* 0x002fea0003800000 */
.L_x_21:
[----:B------:R-:W-:Y:S04]  /*41b0*/  STL.64 [R1+0xc8], R222 ;  /* 0x0000c8de01007387 */ /* 0x000fe80000100a00 */
[----:B------:R-:W-:Y:S04]  /*41c0*/  STL.64 [R1+0xc0], R220 ;  /* 0x0000c0dc01007387 */ /* 0x000fe80000100a00 */
[----:B------:R-:W-:Y:S04]  /*41d0*/  STL.64 [R1+0xb8], R218 ;  /* 0x0000b8da01007387 */ /* 0x000fe80000100a00 */
[----:B------:R2:W-:Y:S04]  /*41e0*/  STL.64 [R1+0xb0], R216 ;  /* 0x0000b0d801007387 */ /* 0x0005e80000100a00 */
[----:B--2---:R-:W2:Y:S04]  /*41f0*/  LDL.LU.64 R216, [R1] ;  /* 0x0000000001d87983 */ /* 0x004ea80000300a00 */
[----:B------:R-:W2:Y:S04]  /*4200*/  LDL.LU.64 R218, [R1+0x8] ;  /* 0x0000080001da7983 */ /* 0x000ea80000300a00 */
[----:B------:R-:W2:Y:S04]  /*4210*/  LDL.LU.64 R220, [R1+0x10] ;  /* 0x0000100001dc7983 */ /* 0x000ea80000300a00 */
[----:B------:R-:W2:Y:S04]  /*4220*/  LDL.LU.64 R222, [R1+0x18] ;  /* 0x0000180001de7983 */ /* 0x000ea80000300a00 */
[----:B-1----:R-:W3:Y:S04]  /*4230*/  LDL.LU.64 R4, [R1+0x20] ;  /* 0x0000200001047983 */ /* 0x002ee80000300a00 */
[----:B------:R-:W3:Y:S04]  /*4240*/  LDL.LU.64 R6, [R1+0x28] ;  /* 0x0000280001067983 */ /* 0x000ee80000300a00 */
[----:B------:R-:W3:Y:S04]  /*4250*/  LDL.LU.64 R8, [R1+0x30] ;  /* 0x0000300001087983 */ /* 0x000ee80000300a00 */
[----:B------:R-:W3:Y:S01]  /*4260*/  LDL.LU.64 R10, [R1+0x38] ;  /* 0x00003800010a7983 */ /* 0x000ee20000300a00 */
[----:B------:R-:W-:-:S02]  /*4270*/  ULEA UR44, UR34, UR48, 0xc ;  /* 0x00000030222c7291 */ /* 0x000fc4000f8e603f */
[----:B------:R-:W-:Y:S01]  /*4280*/  UIMAD UR45, UR34, 0x380, UR49 ;  /* 0x00000380222d78a4 */ /* 0x000fe2000f8e0231 */
[----:B------:R-:W-:Y:S01]  /*4290*/  UMOV UR5, 0x40000040 ;  /* 0x4000004000057882 */ /* 0x000fe20000000000 */
[----:B------:R-:W-:Y:S02]  /*42a0*/  UMOV UR7, 0x40000040 ;  /* 0x4000004000077882 */ /* 0x000fe40000000000 */
[----:B------:R-:W-:Y:S01]  /*42b0*/  UIADD3 UR10, UR45, 0x80, URZ ;  /* 0x000000802d0a7890 */ /* 0x000fe2000fffe03f */
[----:B------:R-:W-:Y:S02]  /*42c0*/  UMOV UR4, UR44 ;  /* 0x0000002c00047c82 */ /* 0x000fe40008000000 */
[----:B------:R-:W-:Y:S01]  /*42d0*/  UMOV UR6, UR45 ;  /* 0x0000002d00067c82 */ /* 0x000fe20008000000 */
        /* <DEDUP_REMOVED lines=23> */
[----:B---3--:R-:W-:-:S06]  /*4450*/  WARPGROUP.ARRIVE ;  /* 0x00000000000079c5 */ /* 0x008fcc0000000000 */
        /* <DEDUP_REMOVED lines=54> */
[----:B--2---:R-:W-:-:S06]  /*47c0*/  WARPGROUP.ARRIVE ;  /* 0x00000000000079c5 */ /* 0x004fcc0000000000 */
[----:B------:R-:W-:Y:S01]  /*47d0*/  HGMMA.64x16x16.F32 R216, gdesc[UR4], R216, gsb0 ;  /* 0x0020000004d879f0 */ /* 0x000fe200080008d8 */
[----:B------:R-:W-:Y:S01]  /*47e0*/  UMOV UR4, UR12 ;  /* 0x0000000c00047c82 */ /* 0x000fe20008000000 */
[----:B------:R-:W-:Y:S01]  /*47f0*/  UMOV UR5, 0x40000040 ;  /* 0x4000004000057882 */ /* 0x000fe20000000000 */
[----:B------:R-:W-:Y:S02]  /*4800*/  WARPGROUP.DEPBAR.LE gsb0, 0x0 ;  /* 0x00008000000079c5 */ /* 0x000fe40000010000 */
[----:B------:R-:W-:Y:S01]  /*4810*/  WARPGROUP.ARRIVE ;  /* 0x00000000000079c5 */ /* 0x000fe20000000000 */
[----:B------:R-:W-:Y:S01]  /*4820*/  UMOV UR8, UR4 ;  /* 0x0000000400087c82 */ /* 0x000fe20008000000 */
[----:B------:R-:W-:Y:S01]  /*4830*/  UMOV UR9, UR5 ;  /* 0x0000000500097c82 */ /* 0x000fe20008000000 */
[----:B------:R-:W-:Y:S01]  /*4840*/  UMOV UR12, UR4 ;  /* 0x00000004000c7c82 */ /* 0x000fe20008000000 */
[----:B------:R-:W-:Y:S01]  /*4850*/  UMOV UR13, UR5 ;  /* 0x00000005000d7c82 */ /* 0x000fe20008000000 */
[----:B------:R-:W-:Y:S01]  /*4860*/  UMOV UR16, UR4 ;  /* 0x0000000400107c82 */ /* 0x000fe20008000000 */
[----:B------:R-:W-:Y:S01]  /*4870*/  HGMMA.64x16x16.F32 R224, gdesc[UR4], R224, gsb0 ;  /* 0x0020000004e079f0 */ /* 0x000fe200080008e0 */
[----:B------:R-:W-:Y:S01]  /*4880*/  UMOV UR17, UR5 ;  /* 0x0000000500117c82 */ /* 0x000fe20008000000 */
[----:B------:R-:W-:Y:S01]  /*4890*/  UMOV UR20, UR4 ;  /* 0x0000000400147c82 */ /* 0x000fe20008000000 */
[----:B------:R-:W-:Y:S01]  /*48a0*/  UMOV UR21, UR5 ;  /* 0x0000000500157c82 */ /* 0x000fe20008000000 */
[----:B------:R-:W-:Y:S01]  /*48b0*/  UMOV UR24, UR4 ;  /* 0x0000000400187c82 */ /* 0x000fe20008000000 */
[----:B------:R-:W-:Y:S01]  /*48c0*/  UMOV UR25, UR5 ;  /* 0x0000000500197c82 */ /* 0x000fe20008000000 */
[----:B------:R-:W-:Y:S01]  /*48d0*/  UMOV UR28, UR4 ;  /* 0x00000004001c7c82 */ /* 0x000fe20008000000 */
[----:B------:R-:W-:Y:S01]  /*48e0*/  UMOV UR29, UR5 ;  /* 0x00000005001d7c82 */ /* 0x000fe20008000000 */
[----:B------:R-:W-:-:S02]  /*48f0*/  IMAD.MOV.U32 R12, RZ, RZ, R222 ;  /* 0x000000ffff0c7224 */ /* 0x000fc400078e00de */
[----:B0-----:R-:W-:Y:S02]  /*4900*/  IMAD.MOV.U32 R3, RZ, RZ, R223 ;  /* 0x000000ffff037224 */ /* 0x001fe400078e00df */
[----:B------:R-:W-:Y:S01]  /*4910*/  IMAD.MOV.U32 R14, RZ, RZ, R220 ;  /* 0x000000ffff0e7224 */ /* 0x000fe200078e00dc */
[----:B------:R-:W2:Y:S01]  /*4920*/  LDL.LU.64 R222, [R1+0xc8] ;  /* 0x0000c80001de7983 */ /* 0x000ea20000300a00 */
[----:B------:R-:W-:Y:S02]  /*4930*/  IMAD.MOV.U32 R13, RZ, RZ, R221 ;  /* 0x000000ffff0d7224 */ /* 0x000fe400078e00dd */
[----:B------:R-:W-:Y:S01]  /*4940*/  IMAD.MOV.U32 R17, RZ, RZ, R218 ;  /* 0x000000ffff117224 */ /* 0x000fe200078e00da */
[----:B------:R-:W2:Y:S01]  /*4950*/  LDL.LU.64 R220, [R1+0xc0] ;  /* 0x0000c00001dc7983 */ /* 0x000ea20000300a00 */
[----:B------:R-:W-:Y:S02]  /*4960*/  IMAD.MOV.U32 R15, RZ, RZ, R219 ;  /* 0x000000ffff0f7224 */ /* 0x000fe400078e00db */
[----:B------:R-:W-:Y:S01]  /*4970*/  IMAD.MOV.U32 R19, RZ, RZ, R216 ;  /* 0x000000ffff137224 */ /* 0x000fe200078e00d8 */
[----:B------:R-:W2:Y:S01]  /*4980*/  LDL.LU.64 R218, [R1+0xb8] ;  /* 0x0000b80001da7983 */ /* 0x000ea20000300a00 */
[----:B------:R-:W-:-:S03]  /*4990*/  IMAD.MOV.U32 R18, RZ, RZ, R217 ;  /* 0x000000ffff127224 */ /* 0x000fc600078e00d9 */
[----:B------:R-:W2:Y:S01]  /*49a0*/  LDL.LU.64 R216, [R1+0xb0] ;  /* 0x0000b00001d87983 */ /* 0x000ea20000300a00 */
        /* <DEDUP_REMOVED lines=53> */
[----:B------:R-:W-:Y:S01]  /*4d00*/  HGMMA.64x16x16.F32 R216, gdesc[UR28], R216, gsb0 ;  /* 0x002000001cd879f0 */ /* 0x000fe200080008d8 */
[----:B------:R-:W-:Y:S02]  /*4d10*/  UIADD3 UR4, UR44, 0x2, URZ ;  /* 0x000000022c047890 */ /* 0x000fe4000fffe03f */
[----:B------:R-:W-:Y:S01]  /*4d20*/  UIADD3 UR5, UR45, 0x2, URZ ;  /* 0x000000022d057890 */ /* 0x000fe2000fffe03f */
[----:B------:R-:W-:Y:S01]  /*4d30*/  UMOV UR9, 0x40000040 ;  /* 0x4000004000097882 */ /* 0x000fe20000000000 */
[----:B------:R-:W-:-:S03]  /*4d40*/  UMOV UR11, 0x40000040 ;  /* 0x40000040000b7882 */ /* 0x000fc60000000000 */
[----:B------:R-:W-:Y:S02]  /*4d50*/  UMOV UR8, UR4 ;  /* 0x0000000400087c82 */ /* 0x000fe40008000000 */
        /* <DEDUP_REMOVED lines=83> */
[----:B0-----:R-:W-:-:S02]  /*5290*/  IMAD.MOV.U32 R230, RZ, RZ, R17 ;  /* 0x000000ffffe67224 */ /* 0x001fc400078e0011 */
[----:B------:R-:W-:Y:S02]  /*52a0*/  IMAD.MOV.U32 R231, RZ, RZ, R15 ;  /* 0x000000ffffe77224 */ /* 0x000fe400078e000f */
[----:B-1----:R-:W-:Y:S02]  /*52b0*/  IMAD.MOV.U32 R228, RZ, RZ, R19 ;  /* 0x000000ffffe47224 */ /* 0x002fe400078e0013 */
        /* <DEDUP_REMOVED lines=142> */
[----:B------:R-:W-:Y:S04]  /*5ba0*/  STL.64 [R1+0x98], R230 ;  /* 0x000098e601007387 */ /* 0x000fe80000100a00 */
[----:B------:R0:W-:Y:S04]  /*5bb0*/  STL.64 [R1+0x90], R228 ;  /* 0x000090e401007387 */ /* 0x0001e80000100a00 */
[----:B------:R-:W-:Y:S04]  /*5bc0*/  STL.64 [R1+0x20], R4 ;  /* 0x0000200401007387 */ /* 0x000fe80000100a00 */
[----:B------:R-:W-:Y:S04]  /*5bd0*/  STL.64 [R1+0x28], R6 ;  /* 0x0000280601007387 */ /* 0x000fe80000100a00 */
[----:B------:R1:W-:Y:S04]  /*5be0*/  STL.64 [R1+0x30], R8 ;  /* 0x0000300801007387 */ /* 0x0003e80000100a00 */
[----:B------:R2:W-:Y:S04]  /*5bf0*/  STL.64 [R1+0x38], R10 ;  /* 0x0000380a01007387 */ /* 0x0005e80000100a00 */
[----:B0-----:R-:W3:Y:S04]  /*5c00*/  LDL.LU.64 R228, [R1] ;  /* 0x0000000001e47983 */ /* 0x001ee80000300a00 */
[----:B------:R-:W3:Y:S04]  /*5c10*/  LDL.LU.64 R230, [R1+0x8] ;  /* 0x0000080001e67983 */ /* 0x000ee80000300a00 */
[----:B------:R-:W3:Y:S04]  /*5c20*/  LDL.LU.64 R232, [R1+0x10] ;  /* 0x0000100001e87983 */ /* 0x000ee80000300a00 */
[----:B------:R-:W3:Y:S01]  /*5c30*/  LDL.LU.64 R234, [R1+0x18] ;  /* 0x0000180001ea7983 */ /* 0x000ee20000300a00 */
[----:B------:R-:W-:Y:S01]  /*5c40*/  UMOV UR24, UR28 ;  /* 0x0000001c00187c82 */ /* 0x000fe20008000000 */
[----:B------:R-:W-:Y:S01]  /*5c50*/  UMOV UR25, UR29 ;  /* 0x0000001d00197c82 */ /* 0x000fe20008000000 */
[----:B------:R-:W-:-:S02]  /*5c60*/  WARPGROUP.DEPBAR.LE gsb0, 0x0 ;  /* 0x00008000000079c5 */ /* 0x000fc40000010000 */
        /* <DEDUP_REMOVED lines=25> */
[----:B---3--:R-:W-:-:S06]  /*5e00*/  WARPGROUP.ARRIVE ;  /* 0x00000000000079c5 */ /* 0x008fcc0000000000 */
[----:B------:R-:W-:Y:S01]  /*5e10*/  HGMMA.64x16x16.F32 R228, gdesc[UR4], R228, gsb0 ;  /* 0x0020000004e479f0 */ /* 0x000fe200080008e4 */
[----:B------:R-:W-:Y:S02]  /*5e20*/  IMAD.MOV.U32 R15, RZ, RZ, R7 ;  /* 0x000000ffff0f7224 */ /* 0x000fe400078e0007 */
[----:B------:R-:W-:Y:S02]  /*5e30*/  IMAD.MOV.U32 R14, RZ, RZ, R8 ;  /* 0x000000ffff0e7224 */ /* 0x000fe400078e0008 */
[----:B------:R-:W-:Y:S02]  /*5e40*/  IMAD.MOV.U32 R13, RZ, RZ, R9 ;  /* 0x000000ffff0d7224 */ /* 0x000fe400078e0009 */
[----:B------:R-:W-:Y:S01]  /*5e50*/  IMAD.MOV.U32 R12, RZ, RZ, R10 ;  /* 0x000000ffff0c7224 */ /* 0x000fe200078e000a */
[----:B------:R-:W-:Y:S02]  /*5e60*/  WARPGROUP.DEPBAR.LE gsb0, 0x0 ;  /* 0x00008000000079c5 */ /* 0x000fe40000010000 */
[----:B-1----:R-:W-:-:S02]  /*5e70*/  IMAD.MOV.U32 R8, RZ, RZ, R230 ;  /* 0x000000ffff087224 */ /* 0x002fc400078e00e6 */
[----:B------:R-:W-:Y:S02]  /*5e80*/  IMAD.MOV.U32 R7, RZ, RZ, R231 ;  /* 0x000000ffff077224 */ /* 0x000fe400078e00e7 */
[----:B--2---:R-:W-:Y:S01]  /*5e90*/  IMAD.MOV.U32 R10, RZ, RZ, R228 ;  /* 0x000000ffff0a7224 */ /* 0x004fe200078e00e4 */
        /* <DEDUP_REMOVED lines=74> */
[----:B------:R-:W-:Y:S02]  /*6340*/  IMAD.MOV.U32 R19, RZ, RZ, R4 ;  /* 0x000000ffff137224 */ /* 0x000fe400078e0004 */
[----:B------:R-:W-:Y:S02]  /*6350*/  IMAD.MOV.U32 R18, RZ, RZ, R5 ;  /* 0x000000ffff127224 */ /* 0x000fe400078e0005 */
[----:B------:R-:W-:Y:S01]  /*6360*/  IMAD.MOV.U32 R17, RZ, RZ, R6 ;  /* 0x000000ffff117224 */ /* 0x000fe200078e0006 */
[----:B------:R0:W-:Y:S01]  /*6370*/  STL.64 [R1+0x88], R230 ;  /* 0x000088e601007387 */ /* 0x0001e20000100a00 */
[----:B------:R-:W-:Y:S01]  /*6380*/  IMAD.MOV.U32 R6, RZ, RZ, R232 ;  /* 0x000000ffff067224 */ /* 0x000fe200078e00e8 */
[----:B------:R-:W-:Y:S01]  /*6390*/  MOV R5, R233 ;  /* 0x000000e900057202 */ /* 0x000fe20000000f00 */
[----:B------:R-:W-:Y:S01]  /*63a0*/  IMAD.MOV.U32 R4, RZ, RZ, R234 ;  /* 0x000000ffff047224 */ /* 0x000fe200078e00ea */
[----:B------:R1:W-:Y:S01]  /*63b0*/  STL.64 [R1+0x80], R228 ;  /* 0x000080e401007387 */ /* 0x0003e20000100a00 */
[----:B------:R-:W-:-:S02]  /*63c0*/  IMAD.MOV.U32 R3, RZ, RZ, R235 ;  /* 0x000000ffff037224 */ /* 0x000fc400078e00eb */
[----:B------:R-:W-:Y:S02]  /*63d0*/  IMAD.MOV.U32 R232, RZ, RZ, R14 ;  /* 0x000000ffffe87224 */ /* 0x000fe400078e000e */
[----:B------:R-:W-:Y:S02]  /*63e0*/  IMAD.MOV.U32 R233, RZ, RZ, R13 ;  /* 0x000000ffffe97224 */ /* 0x000fe400078e000d */
[----:B------:R-:W-:Y:S02]  /*63f0*/  IMAD.MOV.U32 R234, RZ, RZ, R12 ;  /* 0x000000ffffea7224 */ /* 0x000fe400078e000c */
[----:B0-----:R-:W-:Y:S02]  /*6400*/  IMAD.MOV.U32 R230, RZ, RZ, R17 ;  /* 0x000000ffffe67224 */ /* 0x001fe400078e0011 */
[----:B------:R-:W-:Y:S02]  /*6410*/  IMAD.MOV.U32 R231, RZ, RZ, R15 ;  /* 0x000000ffffe77224 */ /* 0x000fe400078e000f */
[----:B-1----:R-:W-:-:S02]  /*6420*/  IMAD.MOV.U32 R228, RZ, RZ, R19 ;  /* 0x000000ffffe47224 */ /* 0x002fc400078e0013 */
[----:B------:R-:W-:Y:S02]  /*6430*/  IMAD.MOV.U32 R229, RZ, RZ, R18 ;  /* 0x000000ffffe57224 */ /* 0x000fe400078e0012 */
[----:B------:R-:W-:Y:S01]  /*6440*/  IMAD.MOV.U32 R235, RZ, RZ, R11 ;  /* 0x000000ffffeb7224 */ /* 0x000fe200078e000b */
        /* <DEDUP_REMOVED lines=179> */
[----:B------:R-:W-:Y:S01]  /*6f80*/  BPT.TRAP 0x1 ;  /* 0x000000040000795c */ /* 0x000fe20000300000 */
.L_x_23:
[----:B------:R-:W-:Y:S02]  /*6f90*/  UISETP.GT.U32.AND UP0, UPT, UR38, 0x1, UPT ;  /* 0x000000012600788c */ /* 0x000fe4000bf04070 */
[----:B------:R-:W-:-:S04]  /*6fa0*/  ULEA UR4, UR32, UR40, 0x3 ;  /* 0x0000002820047291 */ /* 0x000fc8000f8e183f */
[----:B------:R-:W-:Y:S01]  /*6fb0*/  UIADD3 UR4, UR4, 0x10, URZ ;  /* 0x0000001004047890 */ /* 0x000fe2000fffe03f */
[----:B------:R-:W-:-:S03]  /*6fc0*/  PLOP3.LUT P1, PT, PT, PT, UP0, 0x80, 0x0 ;  /* 0x000000000000781c */ /* 0x000fc60003f2f008 */
[----:B------:R-:W-:-:S09]  /*6fd0*/  UPRMT UR4, URZ, 0x654, UR4 ;  /* 0x000006543f047896 */ /* 0x000fd20008000004 */
[----:B------:R-:W-:Y:S01]  /*6fe0*/  SYNCS.ARRIVE.TRANS64.RED.A1T0 RZ, [UR4], RZ ;  /* 0x000000ffffff79a7 */ /* 0x000fe20008100404 */
[----:B------:R-:W-:Y:S05]  /*6ff0*/  @P1 BRA `(.L_x_24) ;  /* 0x0000000000041947 */ /* 0x000fea0003800000 */
[----:B------:R-:W-:Y:S01]  /*7000*/  BPT.TRAP 0x1 ;  /* 0x000000040000795c */ /* 0x000fe20000300000 */
.L_x_24:
[----:B------:R-:W-:Y:S02]  /*7010*/  UISETP.GT.AND UP2, UPT, UR33, 0x1, UPT ;  /* 0x000000012100788c */ /* 0x000fe4000bf44270 */
[----:B------:R-:W-:Y:S02]  /*7020*/  UIADD3 UR34, UR34, 0x1, URZ ;  /* 0x0000000122227890 */ /* 0x000fe4000fffe03f */
[----:B------:R-:W-:Y:S02]  /*7030*/  UIADD3 UR32, UR32, 0x1, URZ ;  /* 0x0000000120207890 */ /* 0x000fe4000fffe03f */
[----:B------:R-:W-:Y:S01]  /*7040*/  PLOP3.LUT P1, PT, PT, PT, UP2, 0x80, 0x0 ;  /* 0x000000000000781c */ /* 0x000fe20003f2f028 */
[----:B------:R-:W-:Y:S02]  /*7050*/  UISETP.NE.AND UP0, UPT, UR34, 0x2, UPT ;  /* 0x000000022200788c */ /* 0x000fe4000bf05270 */
[----:B------:R-:W-:Y:S02]  /*7060*/  UIADD3 UR4, UR33, -0x1, URZ ;  /* 0xffffffff21047890 */ /* 0x000fe4000fffe03f */
[----:B------:R-:W-:-:S02]  /*7070*/  UISETP.NE.AND UP1, UPT, UR32, 0x2, UPT ;  /* 0x000000022000788c */ /* 0x000fc4000bf25270 */
[----:B------:R-:W-:Y:S02]  /*7080*/  USEL UR5, URZ, 0x1, UP0 ;  /* 0x000000013f057887 */ /* 0x000fe40008000000 */
[----:B------:R-:W-:Y:S02]  /*7090*/  USEL UR34, UR34, URZ, UP0 ;  /* 0x0000003f22227287 */ /* 0x000fe40008000000 */
[----:B------:R-:W-:Y:S02]  /*70a0*/  USEL UR32, UR32, URZ, UP1 ;  /* 0x0000003f20207287 */ /* 0x000fe40008800000 */
[----:B------:R-:W-:Y:S01]  /*70b0*/  ULOP3.LUT UR35, UR35, UR5, URZ, 0x3c, !UPT ;  /* 0x0000000523237292 */ /* 0x000fe2000f8e3c3f */
[----:B------:R-:W-:Y:S01]  /*70c0*/  UMOV UR33, UR4 ;  /* 0x0000000400217c82 */ /* 0x000fe20008000000 */
[----:B------:R-:W-:Y:S10]  /*70d0*/  @P1 BRA `(.L_x_25) ;  /* 0xffffffd000081947 */ /* 0x000ff4000383ffff */
.L_x_18:
[----:B------:R-:W0:Y:S02]  /*70e0*/  LDC R3, c[0x0][0x28c] ;  /* 0x0000a300ff037b82 */ /* 0x000e240000000800 */
[----:B0-----:R-:W-:-:S13]  /*70f0*/  ISETP.GE.AND P1, PT, R3, 0x1, PT ;  /* 0x000000010300780c */ /* 0x001fda0003f26270 */
[----:B------:R-:W-:Y:S05]  /*7100*/  @!P1 BRA `(.L_x_26) ;  /* 0x0000000000349947 */ /* 0x000fea0003800000 */
[----:B------:R-:W-:Y:S05]  /*7110*/  @!P0 BRA `(.L_x_27) ;  /* 0x0000000000048947 */ /* 0x000fea0003800000 */
[----:B------:R-:W-:Y:S01]  /*7120*/  BPT.TRAP 0x1 ;  /* 0x000000040000795c */ /* 0x000fe20000300000 */
.L_x_27:
[----:B------:R-:W-:Y:S01]  /*7130*/  R2UR UR4, R0 ;  /* 0x00000000000472ca */ /* 0x000fe200000e0000 */
[----:B------:R-:W-:-:S06]  /*7140*/  UISETP.GT.U32.AND UP0, UPT, UR38, 0x1, UPT ;  /* 0x000000012600788c */ /* 0x000fcc000bf04070 */
[----:B------:R-:W-:-:S06]  /*7150*/  PLOP3.LUT P0, PT, PT, PT, UP0, 0x80, 0x0 ;  /* 0x000000000000781c */ /* 0x000fcc0003f0f008 */
[----:B------:R-:W-:-:S04]  /*7160*/  UIADD3 UR4, UR4, UR37, URZ ;  /* 0x0000002504047290 */ /* 0x000fc8000fffe03f */
[----:B------:R-:W-:-:S04]  /*7170*/  USHF.L.U32 UR4, UR4, 0x3, URZ ;  /* 0x0000000304047899 */ /* 0x000fc8000800063f */
[----:B------:R-:W-:-:S04]  /*7180*/  ULOP3.LUT UR4, UR4, 0x8, URZ, 0xc0, !UPT ;  /* 0x0000000804047892 */ /* 0x000fc8000f8ec03f */
[----:B------:R-:W-:-:S04]  /*7190*/  UIADD3 UR4, UR40, 0x10, UR4 ;  /* 0x0000001028047890 */ /* 0x000fc8000fffe004 */
[----:B------:R-:W-:-:S09]  /*71a0*/  UPRMT UR4, URZ, 0x654, UR4 ;  /* 0x000006543f047896 */ /* 0x000fd20008000004 */
[----:B------:R-:W-:Y:S01]  /*71b0*/  SYNCS.ARRIVE.TRANS64.RED.A1T0 RZ, [UR4], RZ ;  /* 0x000000ffffff79a7 */ /* 0x000fe20008100404 */
[----:B------:R-:W-:Y:S05]  /*71c0*/  @P0 BRA `(.L_x_26) ;  /* 0x0000000000040947 */ /* 0x000fea0003800000 */
[----:B------:R-:W-:Y:S01]  /*71d0*/  BPT.TRAP 0x1 ;  /* 0x000000040000795c */ /* 0x000fe20000300000 */
.L_x_26:
[----:B------:R-:W0:Y:S01]  /*71e0*/  S2R R0, SR_TID.X ;  /* 0x0000000000007919 */ /* 0x000e220000002100 */
[----:B------:R-:W-:Y:S02]  /*71f0*/  UIMAD UR42, UR42, 0x70, URZ ;  /* 0x000000702a2a78a4 */ /* 0x000fe4000f8e023f */
[----:B------:R-:W-:Y:S01]  /*7200*/  USHF.R.S32.HI UR10, URZ, 0x1f, UR41 ;  /* 0x0000001f3f0a7899 */ /* 0x000fe20008011429 */
[----:B------:R-:W1:Y:S01]  /*7210*/  S2R R6, SR_TID.X ;  /* 0x0000000000067919 */ /* 0x000e620000002100 */
[----:B------:R-:W-:Y:S01]  /*7220*/  ULDC.64 UR8, c[0x0][0x5d0] ;  /* 0x0001740000087ab9 */ /* 0x000fe20000000a00 */
[----:B------:R-:W-:Y:S01]  /*7230*/  UIMAD.WIDE UR6, UR43, 0x200, URZ ;  /* 0x000002002b0678a5 */ /* 0x000fe2000f8e023f */
[----:B------:R-:W-:Y:S01]  /*7240*/  IMAD.U32 R237, RZ, RZ, UR42 ;  /* 0x0000002affed7e24 */ /* 0x000fe2000f8e00ff */
[----:B------:R-:W-:Y:S02]  /*7250*/  UIMAD UR4, UR10, UR8, URZ ;  /* 0x000000080a0472a4 */ /* 0x000fe4000f8e023f */
[----:B------:R-:W-:Y:S01]  /*7260*/  IMAD.U32 R5, RZ, RZ, UR8 ;  /* 0x00000008ff057e24 */ /* 0x000fe2000f8e00ff */
[----:B------:R-:W-:-:S02]  /*7270*/  UIADD3 UR37, UR39, UR37, URZ ;  /* 0x0000002527257290 */ /* 0x000fc4000fffe03f */
[----:B------:R-:W-:Y:S01]  /*7280*/  UIMAD UR4, UR41, UR9, UR4 ;  /* 0x00000009290472a4 */ /* 0x000fe2000f8e0204 */
[----:B------:R-:W-:Y:S01]  /*7290*/  ULDC UR8, c[0x0][0x288] ;  /* 0x0000a20000087ab9 */ /* 0x000fe20000000800 */
[----:B------:R-:W-:Y:S02]  /*72a0*/  USHF.L.U32 UR43, UR43, 0x9, URZ ;  /* 0x000000092b2b7899 */ /* 0x000fe4000800063f */
[----:B------:R-:W-:Y:S01]  /*72b0*/  UISETP.GE.AND UP1, UPT, UR42, UR8, UPT ;  /* 0x000000082a00728c */ /* 0x000fe2000bf26270 */
[----:B------:R-:W-:Y:S01]  /*72c0*/  ULDC UR5, c[0x0][0x284] ;  /* 0x0000a10000057ab9 */ /* 0x000fe20000000800 */
[----:B------:R-:W-:Y:S02]  /*72d0*/  UISETP.GT.U32.AND UP0, UPT, UR37, 0x1, UPT ;  /* 0x000000012500788c */ /* 0x000fe4000bf04070 */
[----:B------:R-:W-:Y:S02]  /*72e0*/  UISETP.GE.OR UP1, UPT, UR43, UR5, UP1 ;  /* 0x000000052b00728c */ /* 0x000fe40008f26670 */
[----:B------:R-:W-:-:S04]  /*72f0*/  UISETP.LT.U32.AND UP0, UPT, UR39, 0x2, UP0 ;  /* 0x000000022700788c */ /* 0x000fc80008701070 */
[----:B------:R-:W-:Y:S02]  /*7300*/  PLOP3.LUT P0, PT, PT, PT, UP1, 0x80, 0x0 ;  /* 0x000000000000781c */ /* 0x000fe40003f0f018 */
[----:B0-----:R-:W-:-:S04]  /*7310*/  SHF.R.U32.HI R3, RZ, 0x7, R0 ;  /* 0x00000007ff037819 */ /* 0x001fc80000011600 */
[----:B------:R-:W-:Y:S01]  /*7320*/  LOP3.LUT R3, R3, 0x1, RZ, 0xc0, !PT ;  /* 0x0000000103037812 */ /* 0x000fe200078ec0ff */
[C---:B-1----:R-:W-:Y:S01]  /*7330*/  IMAD.SHL.U32 R236, R6.reuse, 0x2, RZ ;  /* 0x0000000206ec7824 */ /* 0x042fe200078e00ff */
[----:B------:R-:W-:Y:S02]  /*7340*/  SHF.R.U32.HI R0, RZ, 0x2, R6 ;  /* 0x00000002ff007819 */ /* 0x000fe40000011606 */
[----:B------:R-:W-:Y:S01]  /*7350*/  LOP3.LUT R4, R6, 0x60, RZ, 0xc0, !PT ;  /* 0x0000006006047812 */ /* 0x000fe200078ec0ff */
[----:B------:R-:W-:Y:S01]  /*7360*/  IMAD.SHL.U32 R17, R3, 0x40, RZ ;  /* 0x0000004003117824 */ /* 0x000fe200078e00ff */
[----:B------:R-:W-:Y:S02]  /*7370*/  LOP3.LUT R0, R0, 0x7, RZ, 0xc0, !PT ;  /* 0x0000000700007812 */ /* 0x000fe400078ec0ff */
[----:B------:R-:W-:Y:S02]  /*7380*/  LOP3.LUT R236, R237, 0x6, R236, 0xf8, !PT ;  /* 0x00000006edec7812 */ /* 0x000fe400078ef8ec */
[----:B------:R-:W-:-:S02]  /*7390*/  SHF.R.U32.HI R4, RZ, 0x1, R4 ;  /* 0x00000001ff047819 */ /* 0x000fc40000011604 */
[----:B------:R-:W-:Y:S02]  /*73a0*/  LOP3.LUT R17, R17, 0x40, R0, 0xe2, !PT ;  /* 0x0000004011117812 */ /* 0x000fe400078ee200 */
[----:B------:R-:W-:Y:S02]  /*73b0*/  SHF.R.S32.HI R237, RZ, 0x1f, R236 ;  /* 0x0000001fffed7819 */ /* 0x000fe400000114ec */
[----:B------:R-:W-:Y:S02]  /*73c0*/  IADD3 R0, RZ, -R4, -R0 ;  /* 0x80000004ff007210 */ /* 0x000fe40007ffe800 */
[----:B------:R-:W-:Y:S01]  /*73d0*/  LOP3.LUT R17, R17, UR6, R4, 0xfe, !PT ;  /* 0x0000000611117c12 */ /* 0x000fe2000f8efe04 */
[----:B------:R-:W-:-:S04]  /*73e0*/  IMAD.WIDE.U32 R4, R5, UR41, R236 ;  /* 0x0000002905047c25 */ /* 0x000fc8000f8e00ec */
[----:B------:R-:W-:Y:S01]  /*73f0*/  VIADD R5, R5, UR4 ;  /* 0x0000000405057c36 */ /* 0x000fe20008000000 */
[----:B------:R-:W-:Y:S01]  /*7400*/  USHF.R.U32.HI UR4, URZ, 0x1, UR37 ;  /* 0x000000013f047899 */ /* 0x000fe20008011625 */
[----:B------:R-:W-:Y:S01]  /*7410*/  IMAD R3, R3, -0x40, R0 ;  /* 0xffffffc003037824 */ /* 0x000fe200078e0200 */
[----:B------:R-:W-:Y:S01]  /*7420*/  ULOP3.LUT UR37, UR37, 0x1, URZ, 0xc0, !UPT ;  /* 0x0000000125257892 */ /* 0x000fe2000f8ec03f */
[----:B------:R-:W-:Y:S01]  /*7430*/  IMAD.U32 R0, RZ, RZ, UR5 ;  /* 0x00000005ff007e24 */ /* 0x000fe2000f8e00ff */
[----:B------:R-:W-:Y:S02]  /*7440*/  ULOP3.LUT UR4, UR4, 0x1, URZ, 0xc0, !UPT ;  /* 0x0000000104047892 */ /* 0x000fe4000f8ec03f */
[----:B------:R-:W-:Y:S02]  /*7450*/  USEL UR5, URZ, 0x1, !UP0 ;  /* 0x000000013f057887 */ /* 0x000fe4000c000000 */
[----:B------:R-:W-:Y:S01]  /*7460*/  UISETP.NE.U32.AND UP2, UPT, UR4, 0x1, UPT ;  /* 0x000000010400788c */ /* 0x000fe2000bf45070 */
[----:B------:R-:W-:Y:S01]  /*7470*/  IADD3 R3, R0, -UR43, R3 ;  /* 0x8000002b00037c10 */ /* 0x000fe2000fffe003 */
[----:B------:R-:W-:Y:S01]  /*7480*/  UMOV UR43, 0xffffffff ;  /* 0xffffffff002b7882 */ /* 0x000fe20000000000 */
[----:B------:R-:W-:Y:S01]  /*7490*/  LOP3.LUT R0, R6, 0x3, RZ, 0xc0, !PT ;  /* 0x0000000306007812 */ /* 0x000fe200078ec0ff */
[----:B------:R-:W-:Y:S01]  /*74a0*/  IMAD.MOV.U32 R6, RZ, RZ, -0x2 ;  /* 0xfffffffeff067424 */ /* 0x000fe200078e00ff */
[----:B------:R-:W-:-:S03]  /*74b0*/  UISETP.GT.U32.AND UP2, UPT, UR39, 0x1, !UP2 ;  /* 0x000000012700788c */ /* 0x000fc6000d744070 */
[----:B------:R-:W-:Y:S01]  /*74c0*/  IMAD R0, R0, R6, UR8 ;  /* 0x0000000800007e24 */ /* 0x000fe2000f8e0206 */
[----:B------:R-:W-:-:S03]  /*74d0*/  USEL UR4, URZ, 0x1, !UP2 ;  /* 0x000000013f047887 */ /* 0x000fc6000d000000 */
[----:B------:R-:W-:Y:S01]  /*74e0*/  VIADD R0, R0, -UR42 ;  /* 0x8000002a00007c36 */ /* 0x000fe20008000000 */
[----:B------:R-:W-:Y:S01]  /*74f0*/  ULOP3.LUT UR36, UR4, UR36, UR5, 0x96, !UPT ;  /* 0x0000002404247292 */ /* 0x000fe2000f8e9605 */
[----:B------:R-:W-:Y:S11]  /*7500*/  @P0 BRA `(.L_x_28) ;  /* 0x000000ec00700947 */ /* 0x000ff60003800000 */
[----:B-----5:R-:W-:Y:S01]  /*7510*/  FSETP.NEU.AND P2, PT, R16, RZ, PT ;  /* 0x000000ff1000720b */ /* 0x020fe20003f4d000 */
[----:B------:R-:W-:Y:S01]  /*7520*/  ULDC.64 UR8, c[0x0][0x5c8] ;  /* 0x0001720000087ab9 */ /* 0x000fe20000000a00 */
[----:B------:R-:W-:Y:S01]  /*7530*/  ISETP.GT.AND P0, PT, R0, RZ, PT ;  /* 0x000000ff0000720c */ /* 0x000fe20003f04270 */
[----:B------:R-:W-:Y:S01]  /*7540*/  UIMAD UR4, UR7, UR8, URZ ;  /* 0x00000008070472a4 */ /* 0x000fe2000f8e023f */
[----:B------:R-:W-:Y:S01]  /*7550*/  IMAD.U32 R6, RZ, RZ, UR9 ;  /* 0x00000009ff067e24 */ /* 0x000fe2000f8e00ff */
[----:B------:R-:W-:Y:S01]  /*7560*/  BSSY B0, `(.L_x_28) ;  /* 0x0000ed6000007945 */ /* 0x000fe20003800000 */
[----:B------:R-:W-:Y:S01]  /*7570*/  IMAD.WIDE.U32 R4, R17, UR8, R4 ;  /* 0x0000000811047c25 */ /* 0x000fe2000f8e0004 */
[----:B------:R-:W-:-:S03]  /*7580*/  ISETP.GT.AND P1, PT, R3, RZ, P0 ;  /* 0x000000ff0300720c */ /* 0x000fc60000724270 */
[----:B------:R-:W-:-:S04]  /*7590*/  IMAD R6, R17, R6, UR4 ;  /* 0x0000000411067e24 */ /* 0x000fc8000f8e0206 */
[----:B------:R-:W-:Y:S01]  /*75a0*/  IMAD.IADD R10, R5, 0x1, R6 ;  /* 0x00000001050a7824 */ /* 0x000fe200078e0206 */
[----:B------:R-:W-:Y:S06]  /*75b0*/  @!P2 BRA `(.L_x_29) ;  /* 0x000000ac00aca947 */ /* 0x000fec0003800000 */
[----:B------:R-:W0:Y:S01]  /*75c0*/  LDC.64 R6, c[0x0][0x5b0] ;  /* 0x00016c00ff067b82 */ /* 0x000e220000000a00 */
[----:B------:R-:W2:Y:S07]  /*75d0*/  LDL.LU R13, [R1+0x20] ;  /* 0x00002000010d7983 */ /* 0x000eae0000300800 */
[----:B------:R-:W1:Y:S08]  /*75e0*/  LDC.64 R8, c[0x0][0x5b8] ;  /* 0x00016e00ff087b82 */ /* 0x000e700000000a00 */
[----:B------:R-:W3:Y:S01]  /*75f0*/  LDC.64 R20, c[0x0][0x5a8] ;  /* 0x00016a00ff147b82 */ /* 0x000ee20000000a00 */
[----:B0-----:R-:W-:Y:S01]  /*7600*/  IMAD.MOV.U32 R12, RZ, RZ, R6 ;  /* 0x000000ffff0c7224 */ /* 0x001fe200078e0006 */
[----:B------:R0:W-:Y:S01]  /*7610*/  STL.64 [R1+0x40], R6 ;  /* 0x0000400601007387 */ /* 0x0001e20000100a00 */
[----:B------:R-:W-:-:S03]  /*7620*/  IMAD.MOV.U32 R23, RZ, RZ, R7 ;  /* 0x000000ffff177224 */ /* 0x000fc600078e0007 */
[----:B------:R-:W-:Y:S01]  /*7630*/  R2UR UR4, R12 ;  /* 0x000000000c0472ca */ /* 0x000fe200000e0000 */
[----:B-1----:R-:W-:Y:S01]  /*7640*/  IMAD.MOV.U32 R18, RZ, RZ, R8 ;  /* 0x000000ffff127224 */ /* 0x002fe200078e0008 */
[----:B------:R-:W-:Y:S03]  /*7650*/  STL [R1+0x58], R8 ;  /* 0x0000580801007387 */ /* 0x000fe60000100800 */
[----:B------:R-:W-:Y:S02]  /*7660*/  IMAD R5, R18, UR10, RZ ;  /* 0x0000000a12057c24 */ /* 0x000fe4000f8e02ff */
[----:B0-----:R-:W-:-:S04]  /*7670*/  IMAD.MOV.U32 R6, RZ, RZ, R9 ;  /* 0x000000ffff067224 */ /* 0x001fc800078e0009 */
[----:B------:R-:W-:Y:S02]  /*7680*/  IMAD R22, R6, UR41, R5 ;  /* 0x0000002906167c24 */ /* 0x000fe4000f8e0205 */
[----:B------:R-:W-:Y:S01]  /*7690*/  UIMAD UR4, UR7, UR4, URZ ;  /* 0x00000004070472a4 */ /* 0x000fe2000f8e023f */
[----:B------:R-:W-:Y:S02]  /*76a0*/  IMAD.WIDE.U32 R6, R18, UR41, R236 ;  /* 0x0000002912067c25 */ /* 0x000fe4000f8e00ec */
[----:B------:R-:W-:Y:S02]  /*76b0*/  STL [R1+0x5c], R22 ;  /* 0x00005c1601007387 */ /* 0x000fe40000100800 */
[----:B------:R-:W-:Y:S02]  /*76c0*/  IMAD.IADD R233, R7, 0x1, R22 ;  /* 0x0000000107e97824 */ /* 0x000fe400078e0216 */
[----:B------:R-:W-:Y:S01]  /*76d0*/  IMAD.MOV.U32 R232, RZ, RZ, R6 ;  /* 0x000000ffffe87224 */ /* 0x000fe200078e0006 */
[----:B------:R0:W-:Y:S01]  /*76e0*/  STL.64 [R1+0x50], R6 ;  /* 0x0000500601007387 */ /* 0x0001e20000100a00 */
[----:B------:R-:W-:Y:S01]  /*76f0*/  IMAD R11, R17, R23, UR4 ;  /* 0x00000004110b7e24 */ /* 0x000fe2000f8e0217 */
[----:B------:R-:W-:-:S02]  /*7700*/  ULDC.64 UR4, c[0x0][0x5c0] ;  /* 0x0001700000047ab9 */ /* 0x000fc40000000a00 */
[----:B------:R1:W-:Y:S01]  /*7710*/  STL.64 [R1+0x48], R232 ;  /* 0x000048e801007387 */ /* 0x0003e20000100a00 */
[----:B------:R-:W-:-:S03]  /*7720*/  ISETP.GT.AND P3, PT, R0, 0x1, PT ;  /* 0x000000010000780c */ /* 0x000fc60003f64270 */
[----:B------:R1:W-:Y:S01]  /*7730*/  STL [R1+0x60], R11 ;  /* 0x0000600b01007387 */ /* 0x0003e20000100800 */
[----:B0-----:R-:W-:-:S04]  /*7740*/  IMAD.WIDE.U32 R6, R17, R12, R232 ;  /* 0x0000000c11067225 */ /* 0x001fc800078e00e8 */
[----:B------:R-:W-:Y:S01]  /*7750*/  IMAD.IADD R5, R7, 0x1, R11 ;  /* 0x0000000107057824 */ /* 0x000fe200078e020b */
[----:B---3--:R-:W-:-:S04]  /*7760*/  LEA R8, P2, R6, R20, 0x1 ;  /* 0x0000001406087211 */ /* 0x008fc800078408ff */
[----:B------:R-:W-:-:S05]  /*7770*/  LEA.HI.X R9, R6, R21, R5, 0x1, P2 ;  /* 0x0000001506097211 */ /* 0x000fca00010f0c05 */
[----:B------:R0:W3:Y:S01]  /*7780*/  @P1 LDG.E.LTC128B.U16 R14, desc[UR50][R8.64] ;  /* 0x00000032080e1981 */ /* 0x0000e2000c1e1520 */
[----:B------:R-:W-:Y:S01]  /*7790*/  LEA R6, P2, R4, UR4, 0x1 ;  /* 0x0000000404067c11 */ /* 0x000fe2000f8408ff */
[----:B------:R-:W-:Y:S01]  /*77a0*/  BSSY B1, `(.L_x_30) ;  /* 0x0000013000017945 */ /* 0x000fe20003800000 */
[C---:B------:R-:W-:Y:S01]  /*77b0*/  SHF.L.U64.HI R235, R12.reuse, 0x3, R23 ;  /* 0x000000030ceb7819 */ /* 0x040fe20000010217 */
[----:B------:R-:W-:Y:S01]  /*77c0*/  IMAD.SHL.U32 R234, R12, 0x8, RZ ;  /* 0x000000080cea7824 */ /* 0x000fe200078e00ff */
[----:B------:R-:W-:Y:S02]  /*77d0*/  LEA.HI.X R7, R4, UR5, R10, 0x1, P2 ;  /* 0x0000000504077c11 */ /* 0x000fe400090f0c0a */
[----:B------:R-:W-:Y:S01]  /*77e0*/  ISETP.GT.AND P2, PT, R3, RZ, P3 ;  /* 0x000000ff0300720c */ /* 0x000fe20001f44270 */
[----:B0-----:R-:W-:-:S04]  /*77f0*/  IMAD.WIDE.U32 R8, R17, R12, R236 ;  /* 0x0000000c11087225 */ /* 0x001fc800078e00ec */
[----:B------:R-:W-:Y:S02]  /*7800*/  IMAD.IADD R9, R11, 0x1, R9 ;  /* 0x000000010b097824 */ /* 0x000fe400078e0209 */
[----:B------:R-:W-:-:S04]  /*7810*/  IMAD.WIDE.U32 R8, R18, UR41, R8 ;  /* 0x0000002912087c25 */ /* 0x000fc8000f8e0008 */
[----:B------:R-:W-:Y:S01]  /*7820*/  IMAD.IADD R9, R22, 0x1, R9 ;  /* 0x0000000116097824 */ /* 0x000fe200078e0209 */
[----:B------:R-:W-:Y:S01]  /*7830*/  LEA R4, P4, R8, R20, 0x1 ;  /* 0x0000001408047211 */ /* 0x000fe200078808ff */
[----:B---3--:R-:W-:-:S05]  /*7840*/  HADD2.F32 R5, -RZ, R14.H0_H0 ;  /* 0x2000000eff057230 */ /* 0x008fca0000004100 */
[----:B------:R-:W-:-:S04]  /*7850*/  FMUL R5, R5, R16 ;  /* 0x0000001005057220 */ /* 0x000fc80000400000 */
[----:B--2---:R-:W-:-:S05]  /*7860*/  FFMA R5, R13, R2, R5 ;  /* 0x000000020d057223 */ /* 0x004fca0000000005 */
[----:B------:R-:W-:-:S04]  /*7870*/  F2FP.F16.F32.PACK_AB R5, RZ, R5 ;  /* 0x00000005ff05723e */ /* 0x000fc800000000ff */
[----:B------:R-:W-:Y:S02]  /*7880*/  PRMT R10, R5, 0x7610, R10 ;  /* 0x00007610050a7816 */ /* 0x000fe4000000000a */
[----:B------:R-:W-:-:S03]  /*7890*/  LEA.HI.X R5, R8, R21, R9, 0x1, P4 ;  /* 0x0000001508057211 */ /* 0x000fc600020f0c09 */
[----:B------:R1:W-:Y:S01]  /*78a0*/  @P1 STG.E.U16 desc[UR50][R6.64], R10 ;  /* 0x0000000a06001986 */ /* 0x0003e2000c101532 */
[----:B------:R-:W-:Y:S05]  /*78b0*/  @!P2 BRA `(.L_x_31) ;  /* 0x000000000004a947 */ /* 0x000fea0003800000 */
[----:B------:R0:W5:Y:S02]  /*78c0*/  LDG.E.LTC128B.U16 R14, desc[UR50][R4.64+0x2] ;  /* 0x00000232040e7981 */ /* 0x000164000c1e1520 */
.L_x_31:
[----:B------:R-:W-:Y:S05]  /*78d0*/  BSYNC B1 ;  /* 0x0000000000017941 */ /* 0x000fea0003800000 */
.L_x_30:
[----:B------:R0:W-:Y:S04]  /*78e0*/  STL.64 [R1+0x80], R4 ;  /* 0x0000800401007387 */ /* 0x0001e80000100a00 */
[----:B-1----:R-:W2:Y:S04]  /*78f0*/  LDL R10, [R1+0x24] ;  /* 0x00002400010a7983 */ /* 0x002ea80000100800 */
[----:B0-----:R-:W3:Y:S01]  /*7900*/  LDL.64 R4, [R1+0x50] ;  /* 0x0000500001047983 */ /* 0x001ee20000100a00 */
[----:B-----5:R-:W-:Y:S02]  /*7910*/  HADD2.F32 R8, -RZ, R14.H0_H0 ;  /* 0x2000000eff087230 */ /* 0x020fe40000004100 */
[----:B------:R-:W-:Y:S01]  /*7920*/  IMAD.WIDE.U32 R12, R17, R12, R234 ;  /* 0x0000000c110c7225 */ /* 0x000fe200078e00ea */
[----:B------:R-:W-:Y:S01]  /*7930*/  ISETP.GT.AND P1, PT, R3, 0x8, P0 ;  /* 0x000000080300780c */ /* 0x000fe20000724270 */
[----:B------:R-:W4:Y:S02]  /*7940*/  LDL.LU R19, [R1+0x28] ;  /* 0x0000280001137983 */ /* 0x000f240000300800 */
[----:B------:R-:W-:Y:S01]  /*7950*/  FMUL R8, R8, R16 ;  /* 0x0000001008087220 */ /* 0x000fe20000400000 */
[----:B------:R-:W-:-:S03]  /*7960*/  IMAD.IADD R15, R11, 0x1, R13 ;  /* 0x000000010b0f7824 */ /* 0x000fc600078e020d */
[----:B--2---:R-:W-:Y:S01]  /*7970*/  FFMA R10, R10, R2, R8 ;  /* 0x000000020a0a7223 */ /* 0x004fe20000000008 */
[----:B---3--:R-:W-:-:S04]  /*7980*/  IADD3 R9, P4, R4, R12, RZ ;  /* 0x0000000c04097210 */ /* 0x008fc80007f9e0ff */
[----:B------:R-:W-:Y:S01]  /*7990*/  F2FP.F16.F32.PACK_AB R10, RZ, R10 ;  /* 0x0000000aff0a723e */ /* 0x000fe200000000ff */
[----:B------:R-:W5:Y:S01]  /*79a0*/  LDL.LU.64 R4, [R1+0x80] ;  /* 0x0000800001047983 */ /* 0x000f620000300a00 */
[----:B------:R-:W-:Y:S01]  /*79b0*/  IMAD.X R11, R15, 0x1, R233, P4 ;  /* 0x000000010f0b7824 */ /* 0x000fe200020e06e9 */
[----:B------:R-:W-:-:S04]  /*79c0*/  LEA R8, P4, R9, R20, 0x1 ;  /* 0x0000001409087211 */ /* 0x000fc800078808ff */
[----:B------:R-:W-:Y:S01]  /*79d0*/  LEA.HI.X R9, R9, R21, R11, 0x1, P4 ;  /* 0x0000001509097211 */ /* 0x000fe200020f0c0b */
[----:B------:R0:W-:Y:S04]  /*79e0*/  @P2 STG.E.U16 desc[UR50][R6.64+0x2], R10 ;  /* 0x0000020a06002986 */ /* 0x0001e8000c101532 */
[----:B------:R1:W2:Y:S01]  /*79f0*/  @P1 LDG.E.LTC128B.U16 R14, desc[UR50][R8.64] ;  /* 0x00000032080e1981 */ /* 0x0002a2000c1e1520 */
[----:B0-----:R-:W-:-:S05]  /*7a00*/  IADD3 R10, P2, R236, R12, RZ ;  /* 0x0000000cec0a7210 */ /* 0x001fca0007f5e0ff */
[----:B------:R-:W-:Y:S02]  /*7a10*/  IMAD.X R11, R237, 0x1, R15, P2 ;  /* 0x00000001ed0b7824 */ /* 0x000fe400010e060f */
[----:B------:R-:W-:-:S04]  /*7a20*/  IMAD.WIDE.U32 R10, R18, UR41, R10 ;  /* 0x00000029120a7c25 */ /* 0x000fc8000f8e000a */
[----:B-1----:R-:W-:Y:S01]  /*7a30*/  IMAD.IADD R9, R22, 0x1, R11 ;  /* 0x0000000116097824 */ /* 0x002fe200078e020b */
[----:B------:R-:W-:Y:S01]  /*7a40*/  ISETP.GT.AND P5, PT, R3, 0x8, P3 ;  /* 0x000000080300780c */ /* 0x000fe20001fa4270 */
[----:B------:R-:W-:Y:S01]  /*7a50*/  BSSY B1, `(.L_x_32) ;  /* 0x0000013000017945 */ /* 0x000fe20003800000 */
[----:B--2---:R-:W-:-:S05]  /*7a60*/  HADD2.F32 R8, -RZ, R14.H0_H0 ;  /* 0x2000000eff087230 */ /* 0x004fca0000004100 */
[----:B------:R-:W-:Y:S01]  /*7a70*/  FMUL R18, R8, R16 ;  /* 0x0000001008127220 */ /* 0x000fe20000400000 */
[----:B------:R-:W-:-:S04]  /*7a80*/  LEA R8, P2, R10, R20, 0x1 ;  /* 0x000000140a087211 */ /* 0x000fc800078408ff */
[----:B------:R-:W-:Y:S01]  /*7a90*/  LEA.HI.X R9, R10, R21, R9, 0x1, P2 ;  /* 0x000000150a097211 */ /* 0x000fe200010f0c09 */
[----:B------:R-:W-:Y:S02]  /*7aa0*/  IMAD.U32 R10, RZ, RZ, UR8 ;  /* 0x00000008ff0a7e24 */ /* 0x000fe4000f8e00ff */
[----:B----4-:R-:W-:Y:S01]  /*7ab0*/  FFMA R11, R19, R2, R18 ;  /* 0x00000002130b7223 */ /* 0x010fe20000000012 */
[----:B------:R-:W-:Y:S02]  /*7ac0*/  IMAD.U32 R19, RZ, RZ, UR8 ;  /* 0x00000008ff137e24 */ /* 0x000fe4000f8e00ff */
[----:B------:R-:W-:Y:S02]  /*7ad0*/  IMAD.U32 R18, RZ, RZ, UR9 ;  /* 0x00000009ff127e24 */ /* 0x000fe4000f8e00ff */
[----:B------:R-:W-:Y:S01]  /*7ae0*/  IMAD.SHL.U32 R232, R10, 0x10, RZ ;  /* 0x000000100ae87824 */ /* 0x000fe200078e00ff */
[----:B------:R-:W-:Y:S02]  /*7af0*/  F2FP.F16.F32.PACK_AB R11, RZ, R11 ;  /* 0x0000000bff0b723e */ /* 0x000fe400000000ff */
[----:B------:R-:W-:-:S02]  /*7b00*/  SHF.L.U64.HI R22, R19, 0x4, R18 ;  /* 0x0000000413167819 */ /* 0x000fc40000010212 */
[----:B------:R-:W-:Y:S02]  /*7b10*/  IADD3 R10, P2, R232, R6, RZ ;  /* 0x00000006e80a7210 */ /* 0x000fe40007f5e0ff */
[----:B------:R-:W-:-:S03]  /*7b20*/  PRMT R18, R11, 0x7610, R18 ;  /* 0x000076100b127816 */ /* 0x000fc60000000012 */
[----:B------:R-:W-:Y:S01]  /*7b30*/  IMAD.X R11, R22, 0x1, R7, P2 ;  /* 0x00000001160b7824 */ /* 0x000fe200010e0607 */
[----:B------:R0:W-:Y:S04]  /*7b40*/  STL [R1+0x20], R22 ;  /* 0x0000201601007387 */ /* 0x0001e80000100800 */
[----:B------:R0:W-:Y:S01]  /*7b50*/  @P1 STG.E.U16 desc[UR50][R10.64], R18 ;  /* 0x000000120a001986 */ /* 0x0001e2000c101532 */
[----:B------:R-:W-:Y:S05]  /*7b60*/  @!P5 BRA `(.L_x_33) ;  /* 0x000000000004d947 */ /* 0x000fea0003800000 */
[----:B------:R1:W5:Y:S02]  /*7b70*/  LDG.E.LTC128B.U16 R14, desc[UR50][R8.64+0x2] ;  /* 0x00000232080e7981 */ /* 0x000364000c1e1520 */
.L_x_33:
[----:B------:R-:W-:Y:S05]  /*7b80*/  BSYNC B1 ;  /* 0x0000000000017941 */ /* 0x000fea0003800000 */
.L_x_32:
[----:B------:R-:W2:Y:S01]  /*7b90*/  LDL.LU R19, [R1+0x2c] ;  /* 0x00002c0001137983 */ /* 0x000ea20000300800 */
[----:B0----5:R-:W-:Y:S01]  /*7ba0*/  HADD2.F32 R18, -RZ, R14.H0_H0 ;  /* 0x2000000eff127230 */ /* 0x021fe20000004100 */
[----:B------:R-:W-:Y:S01]  /*7bb0*/  ISETP.GT.AND P2, PT, R0, 0x8, PT ;  /* 0x000000080000780c */ /* 0x000fe20003f44270 */
[----:B------:R-:W-:Y:S03]  /*7bc0*/  BSSY B1, `(.L_x_34) ;  /* 0x0000008000017945 */ /* 0x000fe60003800000 */
[----:B------:R-:W-:Y:S01]  /*7bd0*/  FMUL R18, R18, R16 ;  /* 0x0000001012127220 */ /* 0x000fe20000400000 */
[----:B------:R-:W-:-:S03]  /*7be0*/  ISETP.GT.AND P4, PT, R3, RZ, P2 ;  /* 0x000000ff0300720c */ /* 0x000fc60001784270 */
[----:B--2---:R-:W-:-:S05]  /*7bf0*/  FFMA R18, R19, R2, R18 ;  /* 0x0000000213127223 */ /* 0x004fca0000000012 */
[----:B------:R-:W-:-:S05]  /*7c00*/  F2FP.F16.F32.PACK_AB R18, RZ, R18 ;  /* 0x00000012ff12723e */ /* 0x000fca00000000ff */
[----:B------:R0:W-:Y:S01]  /*7c10*/  @P5 STG.E.U16 desc[UR50][R10.64+0x2], R18 ;  /* 0x000002120a005986 */ /* 0x0001e2000c101532 */
[----:B------:R-:W-:Y:S05]  /*7c20*/  @!P4 BRA `(.L_x_35) ;  /* 0x000000000004c947 */ /* 0x000fea0003800000 */
[----:B------:R2:W5:Y:S02]  /*7c30*/  LDG.E.LTC128B.U16 R14, desc[UR50][R4.64+0x10] ;  /* 0x00001032040e7981 */ /* 0x000564000c1e1520 */
.L_x_35:
[----:B------:R-:W-:Y:S05]  /*7c40*/  BSYNC B1 ;  /* 0x0000000000017941 */ /* 0x000fea0003800000 */
.L_x_34:
[----:B------:R-:W3:Y:S01]  /*7c50*/  LDL.LU R19, [R1+0x30] ;  /* 0x0000300001137983 */ /* 0x000ee20000300800 */
[----:B0----5:R-:W-:Y:S01]  /*7c60*/  HADD2.F32 R18, -RZ, R14.H0_H0 ;  /* 0x2000000eff127230 */ /* 0x021fe20000004100 */
[----:B------:R-:W-:Y:S01]  /*7c70*/  ISETP.GT.AND P1, PT, R0, 0x9, PT ;  /* 0x000000090000780c */ /* 0x000fe20003f24270 */
[----:B------:R-:W-:Y:S03]  /*7c80*/  BSSY B1, `(.L_x_36) ;  /* 0x0000008000017945 */ /* 0x000fe60003800000 */
[----:B------:R-:W-:Y:S01]  /*7c90*/  FMUL R18, R18, R16 ;  /* 0x0000001012127220 */ /* 0x000fe20000400000 */
[----:B------:R-:W-:-:S03]  /*7ca0*/  ISETP.GT.AND P5, PT, R3, RZ, P1 ;  /* 0x000000ff0300720c */ /* 0x000fc60000fa4270 */
[----:B---3--:R-:W-:-:S05]  /*7cb0*/  FFMA R18, R19, R2, R18 ;  /* 0x0000000213127223 */ /* 0x008fca0000000012 */
[----:B------:R-:W-:-:S05]  /*7cc0*/  F2FP.F16.F32.PACK_AB R18, RZ, R18 ;  /* 0x00000012ff12723e */ /* 0x000fca00000000ff */
[----:B------:R0:W-:Y:S01]  /*7cd0*/  @P4 STG.E.U16 desc[UR50][R6.64+0x10], R18 ;  /* 0x0000101206004986 */ /* 0x0001e2000c101532 */
[----:B------:R-:W-:Y:S05]  /*7ce0*/  @!P5 BRA `(.L_x_37) ;  /* 0x000000000004d947 */ /* 0x000fea0003800000 */
[----:B------:R3:W5:Y:S02]  /*7cf0*/  LDG.E.LTC128B.U16 R14, desc[UR50][R4.64+0x12] ;  /* 0x00001232040e7981 */ /* 0x000764000c1e1520 */
.L_x_37:
[----:B------:R-:W-:Y:S05]  /*7d00*/  BSYNC B1 ;  /* 0x0000000000017941 */ /* 0x000fea0003800000 */
.L_x_36:
[----:B------:R-:W4:Y:S01]  /*7d10*/  LDL.LU R19, [R1+0x34] ;  /* 0x0000340001137983 */ /* 0x000f220000300800 */
[----:B0----5:R-:W-:Y:S01]  /*7d20*/  HADD2.F32 R18, -RZ, R14.H0_H0 ;  /* 0x2000000eff127230 */ /* 0x021fe20000004100 */
[----:B------:R-:W-:Y:S01]  /*7d30*/  ISETP.GT.AND P4, PT, R3, 0x8, P2 ;  /* 0x000000080300780c */ /* 0x000fe20001784270 */
[----:B------:R-:W-:Y:S03]  /*7d40*/  BSSY B1, `(.L_x_38) ;  /* 0x0000007000017945 */ /* 0x000fe60003800000 */
[----:B------:R-:W-:-:S04]  /*7d50*/  FMUL R18, R18, R16 ;  /* 0x0000001012127220 */ /* 0x000fc80000400000 */
[----:B----4-:R-:W-:-:S05]  /*7d60*/  FFMA R18, R19, R2, R18 ;  /* 0x0000000213127223 */ /* 0x010fca0000000012 */
[----:B------:R-:W-:-:S05]  /*7d70*/  F2FP.F16.F32.PACK_AB R18, RZ, R18 ;  /* 0x00000012ff12723e */ /* 0x000fca00000000ff */
[----:B------:R0:W-:Y:S01]  /*7d80*/  @P5 STG.E.U16 desc[UR50][R6.64+0x12], R18 ;  /* 0x0000121206005986 */ /* 0x0001e2000c101532 */
[----:B------:R-:W-:Y:S05]  /*7d90*/  @!P4 BRA `(.L_x_39) ;  /* 0x000000000004c947 */ /* 0x000fea0003800000 */
[----:B------:R4:W5:Y:S02]  /*7da0*/  LDG.E.LTC128B.U16 R14, desc[UR50][R8.64+0x10] ;  /* 0x00001032080e7981 */ /* 0x000964000c1e1520 */
.L_x_39:
[----:B------:R-:W-:Y:S05]  /*7db0*/  BSYNC B1 ;  /* 0x0000000000017941 */ /* 0x000fea0003800000 */
.L_x_38:
[----:B------:R-:W2:Y:S01]  /*7dc0*/  LDL.LU R19, [R1+0x38] ;  /* 0x0000380001137983 */ /* 0x000ea20000300800 */
[----:B0----5:R-:W-:Y:S01]  /*7dd0*/  HADD2.F32 R18, -RZ, R14.H0_H0 ;  /* 0x2000000eff127230 */ /* 0x021fe20000004100 */
[----:B------:R-:W-:Y:S01]  /*7de0*/  ISETP.GT.AND P5, PT, R3, 0x8, P1 ;  /* 0x000000080300780c */ /* 0x000fe20000fa4270 */
[----:B------:R-:W-:Y:S03]  /*7df0*/  BSSY B1, `(.L_x_40) ;  /* 0x0000007000017945 */ /* 0x000fe60003800000 */
[----:B------:R-:W-:-:S04]  /*7e00*/  FMUL R18, R18, R16 ;  /* 0x0000001012127220 */ /* 0x000fc80000400000 */
[----:B--2---:R-:W-:-:S05]  /*7e10*/  FFMA R18, R19, R2, R18 ;  /* 0x0000000213127223 */ /* 0x004fca0000000012 */
[----:B------:R-:W-:-:S05]  /*7e20*/  F2FP.F16.F32.PACK_AB R18, RZ, R18 ;  /* 0x00000012ff12723e */ /* 0x000fca00000000ff */
[----:B------:R0:W-:Y:S01]  /*7e30*/  @P4 STG.E.U16 desc[UR50][R10.64+0x10], R18 ;  /* 0x000010120a004986 */ /* 0x0001e2000c101532 */
[----:B------:R-:W-:Y:S05]  /*7e40*/  @!P5 BRA `(.L_x_41) ;  /* 0x000000000004d947 */ /* 0x000fea0003800000 */
[----:B------:R2:W5:Y:S02]  /*7e50*/  LDG.E.LTC128B.U16 R14, desc[UR50][R8.64+0x12] ;  /* 0x00001232080e7981 */ /* 0x000564000c1e1520 */
.L_x_41:
[----:B------:R-:W-:Y:S05]  /*7e60*/  BSYNC B1 ;  /* 0x0000000000017941 */ /* 0x000fea0003800000 */
.L_x_40:
[----:B------:R-:W3:Y:S04]  /*7e70*/  LDL.LU R233, [R1+0x3c] ;  /* 0x00003c0001e97983 */ /* 0x000ee80000300800 */
[----:B------:R1:W-:Y:S04]  /*7e80*/  STL.64 [R1+0x90], R6 ;  /* 0x0000900601007387 */ /* 0x0003e80000100a00 */
[----:B-1----:R-:W4:Y:S04]  /*7e90*/  LDL.64 R6, [R1+0x48] ;  /* 0x0000480001067983 */ /* 0x002f280000100a00 */
[----:B------:R-:W2:Y:S04]  /*7ea0*/  LDL.LU R19, [R1] ;  /* 0x0000000001137983 */ /* 0x000ea80000300800 */
[----:B------:R1:W-:Y:S04]  /*7eb0*/  STL [R1+0x88], R0 ;  /* 0x0000880001007387 */ /* 0x0003e80000100800 */
[----:B-1----:R-:W4:Y:S01]  /*7ec0*/  LDL R0, [R1+0x40] ;  /* 0x0000400001007983 */ /* 0x002f220000100800 */
[----:B------:R-:W-:-:S02]  /*7ed0*/  IMAD.MOV.U32 R13, RZ, RZ, R15 ;  /* 0x000000ffff0d7224 */ /* 0x000fc400078e000f */
[----:B0----5:R-:W-:Y:S01]  /*7ee0*/  HADD2.F32 R18, -RZ, R14.H0_H0 ;  /* 0x2000000eff127230 */ /* 0x021fe20000004100 */
[----:B------:R4:W-:Y:S01]  /*7ef0*/  STL.64 [R1+0x80], R4 ;  /* 0x0000800401007387 */ /* 0x0009e20000100a00 */
[----:B------:R-:W-:-:S03]  /*7f00*/  IMAD R23, R23, 0x78, RZ ;  /* 0x0000007817177824 */ /* 0x000fc600078e02ff */
[----:B------:R-:W-:Y:S01]  /*7f10*/  FMUL R18, R18, R16 ;  /* 0x0000001012127220 */ /* 0x000fe20000400000 */
[----:B------:R-:W-:-:S03]  /*7f20*/  ISETP.GT.AND P4, PT, R3, 0x80, P0 ;  /* 0x000000800300780c */ /* 0x000fc60000784270 */
[----:B---3--:R-:W-:-:S05]  /*7f30*/  FFMA R18, R233, R2, R18 ;  /* 0x00000002e9127223 */ /* 0x008fca0000000012 */
[----:B------:R-:W-:Y:S01]  /*7f40*/  F2FP.F16.F32.PACK_AB R18, RZ, R18 ;  /* 0x00000012ff12723e */ /* 0x000fe200000000ff */
[----:B----4-:R-:W-:Y:S02]  /*7f50*/  IMAD.WIDE.U32 R4, R0, 0x78, R12 ;  /* 0x0000007800047825 */ /* 0x010fe400078e000c */
[----:B------:R-:W3:Y:S02]  /*7f60*/  LDL.64 R12, [R1+0x50] ;  /* 0x00005000010c7983 */ /* 0x000ee40000100a00 */
[----:B------:R-:W-:Y:S02]  /*7f70*/  IMAD.IADD R233, R5, 0x1, R23 ;  /* 0x0000000105e97824 */ /* 0x000fe400078e0217 */
[----:B------:R0:W-:Y:S04]  /*7f80*/  @P5 STG.E.U16 desc[UR50][R10.64+0x12], R18 ;  /* 0x000012120a005986 */ /* 0x0001e8000c101532 */
[----:B------:R-:W-:Y:S04]  /*7f90*/  STL [R1+0x44], R23 ;  /* 0x0000441701007387 */ /* 0x000fe80000100800 */
[----:B------:R1:W-:Y:S01]  /*7fa0*/  STL [R1+0x34], R233 ;  /* 0x000034e901007387 */ /* 0x0003e20000100800 */
[----:B0-----:R-:W-:-:S02]  /*7fb0*/  PRMT R18, R14, 0x7610, R18 ;  /* 0x000076100e127816 */ /* 0x001fc40000000012 */
[----:B---3--:R-:W-:-:S05]  /*7fc0*/  IADD3 R13, P5, R12, R4, RZ ;  /* 0x000000040c0d7210 */ /* 0x008fca0007fbe0ff */
[----:B------:R-:W-:Y:S01]  /*7fd0*/  IMAD.X R15, R233, 0x1, R7, P5 ;  /* 0x00000001e90f7824 */ /* 0x000fe200028e0607 */
[C---:B------:R-:W-:Y:S01]  /*7fe0*/  LEA R12, P5, R13.reuse, R20, 0x1 ;  /* 0x000000140d0c7211 */ /* 0x040fe200078a08ff */
[----:B------:R-:W5:Y:S03]  /*7ff0*/  LDL.LU.64 R6, [R1+0x90] ;  /* 0x0000900001067983 */ /* 0x000f660000300a00 */
[----:B------:R-:W-:-:S05]  /*8000*/  LEA.HI.X R13, R13, R21, R15, 0x1, P5 ;  /* 0x000000150d0d7211 */ /* 0x000fca00028f0c0f */
[----:B------:R0:W3:Y:S02]  /*8010*/  @P4 LDG.E.LTC128B.U16 R18, desc[UR50][R12.64] ;  /* 0x000000320c124981 */ /* 0x0000e4000c1e1520 */
[----:B0-----:R-:W-:-:S04]  /*8020*/  IMAD.U32 R13, RZ, RZ, UR8 ;  /* 0x00000008ff0d7e24 */ /* 0x001fc8000f8e00ff */
[----:B------:R-:W-:-:S05]  /*8030*/  IMAD.WIDE.U32 R14, R13, 0xf0, R10 ;  /* 0x000000f00d0e7825 */ /* 0x000fca00078e000a */
[----:B------:R0:W-:Y:S01]  /*8040*/  STL.64 [R1+0x28], R14 ;  /* 0x0000280e01007387 */ /* 0x0001e20000100a00 */
[----:B------:R-:W-:Y:S01]  /*8050*/  @P4 MOV R232, R14 ;  /* 0x0000000e00e84202 */ /* 0x000fe20000000f00 */
[----:B---3--:R-:W-:-:S05]  /*8060*/  HADD2.F32 R12, -RZ, R18.H0_H0 ;  /* 0x20000012ff0c7230 */ /* 0x008fca0000004100 */
[----:B------:R-:W-:-:S04]  /*8070*/  FMUL R12, R12, R16 ;  /* 0x000000100c0c7220 */ /* 0x000fc80000400000 */
[----:B--2---:R-:W-:Y:S01]  /*8080*/  FFMA R12, R19, R2, R12 ;  /* 0x00000002130c7223 */ /* 0x004fe2000000000c */
[----:B------:R-:W-:-:S04]  /*8090*/  IMAD.U32 R19, RZ, RZ, UR9 ;  /* 0x00000009ff137e24 */ /* 0x000fc8000f8e00ff */
[----:B------:R-:W-:Y:S01]  /*80a0*/  IMAD R19, R19, 0xf0, RZ ;  /* 0x000000f013137824 */ /* 0x000fe200078e02ff */
[----:B------:R-:W-:-:S03]  /*80b0*/  F2FP.F16.F32.PACK_AB R12, RZ, R12 ;  /* 0x0000000cff0c723e */ /* 0x000fc600000000ff */
[----:B-1----:R-:W-:Y:S02]  /*80c0*/  IMAD.IADD R233, R15, 0x1, R19 ;  /* 0x000000010fe97824 */ /* 0x002fe400078e0213 */
[----:B0-----:R-:W-:-:S03]  /*80d0*/  IMAD.WIDE.U32 R14, R0, 0x78, R234 ;  /* 0x00000078000e7825 */ /* 0x001fc600078e00ea */
[----:B------:R0:W-:Y:S01]  /*80e0*/  @P4 STG.E.U16 desc[UR50][R232.64], R12 ;  /* 0x0000000ce8004986 */ /* 0x0001e2000c101532 */
[----:B------:R-:W-:Y:S02]  /*80f0*/  IMAD.IADD R23, R23, 0x1, R15 ;  /* 0x0000000117177824 */ /* 0x000fe400078e020f */
[----:B------:R-:W-:Y:S01]  /*8100*/  IMAD.MOV.U32 R22, RZ, RZ, R14 ;  /* 0x000000ffff167224 */ /* 0x000fe200078e000e */
[----:B------:R1:W-:Y:S03]  /*8110*/  STL.64 [R1+0x70], R14 ;  /* 0x0000700e01007387 */ /* 0x0003e60000100a00 */
[----:B0-----:R-:W-:Y:S02]  /*8120*/  IMAD.WIDE.U32 R12, R17, R0, R22 ;  /* 0x00000000110c7225 */ /* 0x001fe400078e0016 */
[----:B------:R0:W5:Y:S01]  /*8130*/  LDL.LU R0, [R1+0x88] ;  /* 0x0000880001007983 */ /* 0x0001620000300800 */
[----:B-1----:R-:W-:-:S03]  /*8140*/  IADD3 R14, P4, R236, R12, RZ ;  /* 0x0000000cec0e7210 */ /* 0x002fc60007f9e0ff */
[----:B------:R-:W2:Y:S04]  /*8150*/  LDL R15, [R1+0x60] ;  /* 0x00006000010f7983 */ /* 0x000ea80000100800 */
[----:B------:R-:W3:Y:S01]  /*8160*/  LDL R12, [R1+0x58] ;  /* 0x00005800010c7983 */ /* 0x000ee20000100800 */
[----:B--2---:R-:W-:-:S03]  /*8170*/  IADD3.X R15, R237, R15, R13, P4, !PT ;  /* 0x0000000fed0f7210 */ /* 0x004fc600027fe40d */
[----:B------:R-:W2:Y:S01]  /*8180*/  LDL R13, [R1+0x5c] ;  /* 0x00005c00010d7983 */ /* 0x000ea20000100800 */
[----:B---3--:R-:W-:-:S03]  /*8190*/  IMAD.WIDE.U32 R14, R12, UR41, R14 ;  /* 0x000000290c0e7c25 */ /* 0x008fc6000f8e000e */
[----:B------:R-:W-:Y:S01]  /*81a0*/  LEA R12, P4, R14, R20, 0x1 ;  /* 0x000000140e0c7211 */ /* 0x000fe200078808ff */
[----:B------:R-:W-:Y:S01]  /*81b0*/  BSSY B1, `(.L_x_42) ;  /* 0x0000009000017945 */ /* 0x000fe20003800000 */
[----:B--2---:R-:W-:-:S05]  /*81c0*/  IMAD.IADD R13, R13, 0x1, R15 ;  /* 0x000000010d0d7824 */ /* 0x004fca00078e020f */
[----:B------:R-:W-:Y:S02]  /*81d0*/  LEA.HI.X R13, R14, R21, R13, 0x1, P4 ;  /* 0x000000150e0d7211 */ /* 0x000fe400020f0c0d */
[----:B------:R-:W-:Y:S02]  /*81e0*/  IADD3 R14, P5, R234, R4, RZ ;  /* 0x00000004ea0e7210 */ /* 0x000fe40007fbe0ff */
[----:B------:R0:W5:Y:S04]  /*81f0*/  LDL.LU.64 R4, [R1+0x80] ;  /* 0x0000800001047983 */ /* 0x0001680000300a00 */
[----:B------:R0:W-:Y:S01]  /*8200*/  STL [R1], R14 ;  /* 0x0000000e01007387 */ /* 0x0001e20000100800 */
[----:B------:R-:W-:-:S13]  /*8210*/  ISETP.GT.AND P4, PT, R3, 0x80, P3 ;  /* 0x000000800300780c */ /* 0x000fda0001f84270 */
[----:B0-----:R-:W-:Y:S05]  /*8220*/  @!P4 BRA `(.L_x_43) ;  /* 0x000000000004c947 */ /* 0x001fea0003800000 */
[----:B------:R0:W5:Y:S02]  /*8230*/  LDG.E.LTC128B.U16 R18, desc[UR50][R12.64+0x2] ;  /* 0x000002320c127981 */ /* 0x000164000c1e1520 */
.L_x_43:
[----:B------:R-:W-:Y:S05]  /*8240*/  BSYNC B1 ;  /* 0x0000000000017941 */ /* 0x000fea0003800000 */
.L_x_42:
[----:B------:R-:W2:Y:S04]  /*8250*/  LDL.LU R14, [R1+0x34] ;  /* 0x00003400010e7983 */ /* 0x000ea80000300800 */
[----:B------:R-:W3:Y:S04]  /*8260*/  LDL R15, [R1+0x4] ;  /* 0x00000400010f7983 */ /* 0x000ee80000100800 */
[----:B------:R0:W-:Y:S04]  /*8270*/  STL.64 [R1+0x98], R12 ;  /* 0x0000980c01007387 */ /* 0x0001e80000100a00 */
[----:B0-----:R-:W4:Y:S04]  /*8280*/  LDL.64 R12, [R1] ;  /* 0x00000000010c7983 */ /* 0x001f280000100a00 */
[----:B------:R0:W-:Y:S04]  /*8290*/  STL.64 [R1+0x90], R8 ;  /* 0x0000900801007387 */ /* 0x0001e80000100a00 */
[----:B0-----:R-:W4:Y:S04]  /*82a0*/  LDL.64 R8, [R1+0x48] ;  /* 0x0000480001087983 */ /* 0x001f280000100a00 */
[----:B-----5:R0:W-:Y:S04]  /*82b0*/  STL.64 [R1+0x88], R6 ;  /* 0x0000880601007387 */ /* 0x0201e80000100a00 */
[----:B0-----:R0:W2:Y:S04]  /*82c0*/  LDL.64 R6, [R1] ;  /* 0x0000000001067983 */ /* 0x0010a80000100a00 */
[----:B------:R3:W-:Y:S01]  /*82d0*/  STL.64 [R1+0x80], R4 ;  /* 0x0000800401007387 */ /* 0x0007e20000100a00 */
[----:B--2---:R-:W-:-:S02]  /*82e0*/  IMAD.MOV.U32 R7, RZ, RZ, R14 ;  /* 0x000000ffff077224 */ /* 0x004fc400078e000e */
[----:B------:R-:W-:-:S05]  /*82f0*/  HADD2.F32 R14, -RZ, R18.H0_H0 ;  /* 0x20000012ff0e7230 */ /* 0x000fca0000004100 */
[----:B------:R-:W-:-:S04]  /*8300*/  FMUL R14, R14, R16 ;  /* 0x000000100e0e7220 */ /* 0x000fc80000400000 */
[----:B---3--:R-:W-:Y:S02]  /*8310*/  FFMA R5, R15, R2, R14 ;  /* 0x000000020f057223 */ /* 0x008fe4000000000e */
[----:B------:R-:W2:Y:S01]  /*8320*/  LDL.64 R14, [R1+0x50] ;  /* 0x00005000010e7983 */ /* 0x000ea20000100a00 */
[----:B----4-:R-:W-:Y:S02]  /*8330*/  IMAD.MOV.U32 R6, RZ, RZ, R12 ;  /* 0x000000ffff067224 */ /* 0x010fe400078e000c */
[----:B------:R-:W-:Y:S01]  /*8340*/  IMAD.X R7, R7, 0x1, R235, P5 ;  /* 0x0000000107077824 */ /* 0x000fe200028e06eb */
[----:B------:R0:W5:Y:S04]  /*8350*/  LDL.LU.64 R12, [R1+0x98] ;  /* 0x00009800010c7983 */ /* 0x0001680000300a00 */
[----:B------:R1:W-:Y:S01]  /*8360*/  STL [R1+0x4], R7 ;  /* 0x0000040701007387 */ /* 0x0003e20000100800 */
[----:B------:R-:W-:Y:S01]  /*8370*/  BSSY B1, `(.L_x_44) ;  /* 0x0000017000017945 */ /* 0x000fe20003800000 */
[----:B--2---:R-:W-:-:S05]  /*8380*/  IADD3 R14, P5, R6, R14, RZ ;  /* 0x0000000e060e7210 */ /* 0x004fca0007fbe0ff */
[----:B------:R-:W-:Y:S01]  /*8390*/  IMAD.X R15, R7, 0x1, R9, P5 ;  /* 0x00000001070f7824 */ /* 0x000fe200028e0609 */
[C---:B------:R-:W-:Y:S01]  /*83a0*/  LEA R6, P5, R14.reuse, R20, 0x1 ;  /* 0x000000140e067211 */ /* 0x040fe200078a08ff */
[----:B------:R0:W5:Y:S03]  /*83b0*/  LDL.LU.64 R8, [R1+0x90] ;  /* 0x0000900001087983 */ /* 0x0001660000300a00 */
[----:B-1----:R-:W-:Y:S01]  /*83c0*/  LEA.HI.X R7, R14, R21, R15, 0x1, P5 ;  /* 0x000000150e077211 */ /* 0x002fe200028f0c0f */
[----:B------:R-:W-:Y:S01]  /*83d0*/  IMAD.U32 R15, RZ, RZ, UR8 ;  /* 0x00000008ff0f7e24 */ /* 0x000fe2000f8e00ff */
[----:B------:R-:W-:-:S03]  /*83e0*/  F2FP.F16.F32.PACK_AB R14, RZ, R5 ;  /* 0x00000005ff0e723e */ /* 0x000fc600000000ff */
[----:B------:R-:W-:Y:S01]  /*83f0*/  IMAD.WIDE.U32 R4, R15, 0xf0, R10 ;  /* 0x000000f00f047825 */ /* 0x000fe200078e000a */
[----:B------:R1:W-:Y:S03]  /*8400*/  STL.64 [R1+0x38], R6 ;  /* 0x0000380601007387 */ /* 0x0003e60000100a00 */
[----:B------:R-:W-:Y:S01]  /*8410*/  IMAD.IADD R15, R19, 0x1, R5 ;  /* 0x00000001130f7824 */ /* 0x000fe200078e0205 */
[----:B------:R-:W-:Y:S01]  /*8420*/  PRMT R19, R14, 0x7610, R19 ;  /* 0x000076100e137816 */ /* 0x000fe20000000013 */
[----:B------:R-:W-:Y:S01]  /*8430*/  IMAD.MOV.U32 R14, RZ, RZ, R4 ;  /* 0x000000ffff0e7224 */ /* 0x000fe200078e0004 */
[----:B-1----:R0:W5:Y:S01]  /*8440*/  LDL.LU.64 R6, [R1+0x88] ;  /* 0x0000880001067983 */ /* 0x0021620000300a00 */
[----:B------:R-:W-:-:S03]  /*8450*/  ISETP.GT.AND P5, PT, R3, 0x88, P0 ;  /* 0x000000880300780c */ /* 0x000fc600007a4270 */
[----:B------:R1:W-:Y:S04]  /*8460*/  STL.64 [R1+0x30], R4 ;  /* 0x0000300401007387 */ /* 0x0003e80000100a00 */
[----:B------:R0:W-:Y:S04]  /*8470*/  @P4 STG.E.U16 desc[UR50][R14.64+0x2], R19 ;  /* 0x000002130e004986 */ /* 0x0001e8000c101532 */
[----:B-1----:R0:W5:Y:S04]  /*8480*/  LDL.LU.64 R4, [R1+0x80] ;  /* 0x0000800001047983 */ /* 0x0021680000300a00 */
[----:B------:R0:W-:Y:S01]  /*8490*/  STL.S16 [R1+0x7c], R18 ;  /* 0x00007c1201007387 */ /* 0x0001e20000100600 */
[----:B------:R-:W-:Y:S05]  /*84a0*/  @!P5 BRA `(.L_x_45) ;  /* 0x00000000000cd947 */ /* 0x000fea0003800000 */
[----:B0-----:R-:W2:Y:S04]  /*84b0*/  LDL.LU.64 R18, [R1+0x38] ;  /* 0x0000380001127983 */ /* 0x001ea80000300a00 */
[----:B--2---:R-:W2:Y:S04]  /*84c0*/  LDG.E.LTC128B.U16 R18, desc[UR50][R18.64] ;  /* 0x0000003212127981 */ /* 0x004ea8000c1e1520 */
[----:B--2---:R1:W-:Y:S02]  /*84d0*/  STL [R1+0x7c], R18 ;  /* 0x00007c1201007387 */ /* 0x0043e40000100800 */
.L_x_45:
[----:B------:R-:W-:Y:S05]  /*84e0*/  BSYNC B1 ;  /* 0x0000000000017941 */ /* 0x000fea0003800000 */
.L_x_44:
[----:B-----5:R2:W-:Y:S04]  /*84f0*/  STL.64 [R1+0xa0], R12 ;  /* 0x0000a00c01007387 */ /* 0x0205e80000100a00 */
[----:B--2---:R-:W2:Y:S04]  /*8500*/  LDL.64 R12, [R1+0x28] ;  /* 0x00002800010c7983 */ /* 0x004ea80000100a00 */
[----:B------:R3:W-:Y:S04]  /*8510*/  STL.64 [R1+0x98], R10 ;  /* 0x0000980a01007387 */ /* 0x0007e80000100a00 */
[----:B---3--:R-:W3:Y:S04]  /*8520*/  LDL.LU R10, [R1+0x8] ;  /* 0x00000800010a7983 */ /* 0x008ee80000300800 */
[----:B------:R4:W-:Y:S04]  /*8530*/  STL.64 [R1+0x90], R8 ;  /* 0x0000900801007387 */ /* 0x0009e80000100a00 */
[----:B----4-:R-:W4:Y:S04]  /*8540*/  LDL.LU.64 R8, [R1+0x70] ;  /* 0x0000700001087983 */ /* 0x010f280000300a00 */
[----:B0-----:R-:W4:Y:S04]  /*8550*/  LDL R19, [R1+0x40] ;  /* 0x0000400001137983 */ /* 0x001f280000100800 */
[----:B------:R0:W-:Y:S04]  /*8560*/  STL.64 [R1+0x88], R6 ;  /* 0x0000880601007387 */ /* 0x0001e80000100a00 */
[----:B0-----:R-:W4:Y:S04]  /*8570*/  LDL R6, [R1+0x60] ;  /* 0x0000600001067983 */ /* 0x001f280000100800 */
[----:B------:R-:W4:Y:S04]  /*8580*/  LDL R7, [R1+0x58] ;  /* 0x0000580001077983 */ /* 0x000f280000100800 */
[----:B------:R0:W-:Y:S04]  /*8590*/  STL [R1+0x84], R4 ;  /* 0x0000840401007387 */ /* 0x0001e80000100800 */
[----:B0-----:R-:W1:Y:S01]  /*85a0*/  LDL.LU R4, [R1+0x7c] ;  /* 0x00007c0001047983 */ /* 0x001e620000300800 */
[----:B------:R-:W-:-:S03]  /*85b0*/  IMAD.U32 R11, RZ, RZ, UR8 ;  /* 0x00000008ff0b7e24 */ /* 0x000fc6000f8e00ff */
[----:B------:R-:W-:Y:S01]  /*85c0*/  STL [R1+0x80], R0 ;  /* 0x0000800001007387 */ /* 0x000fe20000100800 */
[----:B------:R-:W-:Y:S02]  /*85d0*/  IMAD.SHL.U32 R11, R11, 0x10, RZ ;  /* 0x000000100b0b7824 */ /* 0x000fe400078e00ff */
[----:B-1----:R-:W-:-:S05]  /*85e0*/  HADD2.F32 R18, -RZ, R4.H0_H0 ;  /* 0x20000004ff127230 */ /* 0x002fca0000004100 */
[----:B------:R-:W-:-:S04]  /*85f0*/  FMUL R18, R18, R16 ;  /* 0x0000001012127220 */ /* 0x000fc80000400000 */
[----:B---3--:R-:W-:Y:S01]  /*8600*/  FFMA R18, R10, R2, R18 ;  /* 0x000000020a127223 */ /* 0x008fe20000000012 */
[----:B--2---:R-:W-:Y:S02]  /*8610*/  IADD3 R10, P4, R11, R12, RZ ;  /* 0x0000000c0b0a7210 */ /* 0x004fe40007f9e0ff */
[----:B------:R0:W5:Y:S02]  /*8620*/  LDL.LU.64 R12, [R1+0xa0] ;  /* 0x0000a000010c7983 */ /* 0x0001640000300a00 */
[----:B------:R-:W-:Y:S02]  /*8630*/  F2FP.F16.F32.PACK_AB R18, RZ, R18 ;  /* 0x00000012ff12723e */ /* 0x000fe400000000ff */
[----:B------:R-:W2:Y:S02]  /*8640*/  LDL R11, [R1+0x20] ;  /* 0x00002000010b7983 */ /* 0x000ea40000100800 */
[----:B--2---:R-:W-:Y:S01]  /*8650*/  IMAD.X R11, R233, 0x1, R11, P4 ;  /* 0x00000001e90b7824 */ /* 0x004fe200020e060b */
[----:B----4-:R-:W-:-:S05]  /*8660*/  IADD3 R8, P4, R234, R8, RZ ;  /* 0x00000008ea087210 */ /* 0x010fca0007f9e0ff */
[----:B------:R-:W-:Y:S01]  /*8670*/  IMAD.X R9, R23, 0x1, R235, P4 ;  /* 0x0000000117097824 */ /* 0x000fe200020e06eb */
[----:B------:R1:W-:Y:S02]  /*8680*/  @P5 STG.E.U16 desc[UR50][R10.64], R18 ;  /* 0x000000120a005986 */ /* 0x0003e4000c101532 */
[----:B-1----:R-:W-:-:S03]  /*8690*/  IMAD.WIDE.U32 R18, R17, R19, R8 ;  /* 0x0000001311127225 */ /* 0x002fc600078e0008 */
[----:B------:R-:W-:Y:S01]  /*86a0*/  IADD3 R18, P4, R236, R18, RZ ;  /* 0x00000012ec127210 */ /* 0x000fe20007f9e0ff */
[----:B------:R1:W-:Y:S03]  /*86b0*/  STL.64 [R1+0x68], R10 ;  /* 0x0000680a01007387 */ /* 0x0003e60000100a00 */
[----:B------:R-:W-:-:S03]  /*86c0*/  IADD3.X R19, R237, R6, R19, P4, !PT ;  /* 0x00000006ed137210 */ /* 0x000fc600027fe413 */
[----:B------:R-:W-:Y:S01]  /*86d0*/  IMAD.WIDE.U32 R6, R7, UR41, R18 ;  /* 0x0000002907067c25 */ /* 0x000fe2000f8e0012 */
[----:B-1----:R0:W5:Y:S04]  /*86e0*/  LDL.LU.64 R10, [R1+0x98] ;  /* 0x00009800010a7983 */ /* 0x0021680000300a00 */
[----:B------:R1:W-:Y:S04]  /*86f0*/  STL.64 [R1+0x70], R8 ;  /* 0x0000700801007387 */ /* 0x0003e80000100a00 */
[----:B-1----:R0:W5:Y:S04]  /*8700*/  LDL.LU.64 R8, [R1+0x90] ;  /* 0x0000900001087983 */ /* 0x0021680000300a00 */
[----:B------:R-:W2:Y:S01]  /*8710*/  LDL R19, [R1+0x5c] ;  /* 0x00005c0001137983 */ /* 0x000ea20000100800 */
[----:B------:R-:W-:-:S02]  /*8720*/  LEA R18, P4, R6, R20, 0x1 ;  /* 0x0000001406127211 */ /* 0x000fc400078808ff */
[----:B------:R-:W-:Y:S02]  /*8730*/  PRMT R0, R4, 0x7610, R0 ;  /* 0x0000761004007816 */ /* 0x000fe40000000000 */
[----:B------:R-:W-:Y:S01]  /*8740*/  ISETP.GT.AND P5, PT, R3, 0x88, P3 ;  /* 0x000000880300780c */ /* 0x000fe20001fa4270 */
[----:B--2---:R-:W-:-:S05]  /*8750*/  IMAD.IADD R19, R19, 0x1, R7 ;  /* 0x0000000113137824 */ /* 0x004fca00078e0207 */
[----:B------:R-:W-:Y:S02]  /*8760*/  LEA.HI.X R19, R6, R21, R19, 0x1, P4 ;  /* 0x0000001506137211 */ /* 0x000fe400020f0c13 */
[----:B------:R0:W5:Y:S04]  /*8770*/  LDL.LU.64 R6, [R1+0x88] ;  /* 0x0000880001067983 */ /* 0x0001680000300a00 */
[----:B------:R0:W5:Y:S04]  /*8780*/  LDL.LU R4, [R1+0x84] ;  /* 0x0000840001047983 */ /* 0x0001680000300800 */
[----:B------:R1:W-:Y:S04]  /*8790*/  STL.S16 [R1+0x38], R0 ;  /* 0x0000380001007387 */ /* 0x0003e80000100600 */
[----:B-1----:R0:W5:Y:S01]  /*87a0*/  LDL.LU R0, [R1+0x80] ;  /* 0x0000800001007983 */ /* 0x0021620000300800 */
[----:B------:R-:W-:Y:S04]  /*87b0*/  BSSY B1, `(.L_x_46) ;  /* 0x0000006000017945 */ /* 0x000fe80003800000 */
[----:B------:R-:W-:Y:S05]  /*87c0*/  @!P5 BRA `(.L_x_47) ;  /* 0x000000000010d947 */ /* 0x000fea0003800000 */
[----:B-----5:R1:W-:Y:S04]  /*87d0*/  STL [R1+0x80], R0 ;  /* 0x0000800001007387 */ /* 0x0203e80000100800 */
[----:B-1----:R-:W2:Y:S04]  /*87e0*/  LDG.E.LTC128B.U16 R0, desc[UR50][R18.64+0x2] ;  /* 0x0000023212007981 */ /* 0x002ea8000c1e1520 */
[----:B--2---:R1:W-:Y:S04]  /*87f0*/  STL [R1+0x38], R0 ;  /* 0x0000380001007387 */ /* 0x0043e80000100800 */
[----:B-1----:R1:W5:Y:S02]  /*8800*/  LDL.LU R0, [R1+0x80] ;  /* 0x0000800001007983 */ /* 0x0023640000300800 */
.L_x_47:
[----:B------:R-:W-:Y:S05]  /*8810*/  BSYNC B1 ;  /* 0x0000000000017941 */ /* 0x000fea0003800000 */
.L_x_46:
[----:B-----5:R2:W-:Y:S04]  /*8820*/  STL.64 [R1+0xa8], R12 ;  /* 0x0000a80c01007387 */ /* 0x0205e80000100a00 */
[----:B--2---:R-:W2:Y:S04]  /*8830*/  LDL.64 R12, [R1+0x30] ;  /* 0x00003000010c7983 */ /* 0x004ea80000100a00 */
[----:B------:R3:W-:Y:S04]  /*8840*/  STL [R1+0xa0], R10 ;  /* 0x0000a00a01007387 */ /* 0x0007e80000100800 */
[----:B---3--:R-:W3:Y:S04]  /*8850*/  LDL.LU R10, [R1+0xc] ;  /* 0x00000c00010a7983 */ /* 0x008ee80000300800 */
[----:B------:R-:W-:Y:S04]  /*8860*/  STL [R1+0x9c], R9 ;  /* 0x00009c0901007387 */ /* 0x000fe80000100800 */
[----:B------:R-:W-:Y:S04]  /*8870*/  STL [R1+0x98], R8 ;  /* 0x0000980801007387 */ /* 0x000fe80000100800 */
[----:B------:R-:W-:Y:S04]  /*8880*/  STL.64 [R1+0x90], R6 ;  /* 0x0000900601007387 */ /* 0x000fe80000100a00 */
[----:B------:R-:W-:Y:S04]  /*8890*/  STL [R1+0x88], R5 ;  /* 0x0000880501007387 */ /* 0x000fe80000100800 */
[----:B------:R4:W-:Y:S04]  /*88a0*/  STL [R1+0x84], R4 ;  /* 0x0000840401007387 */ /* 0x0009e80000100800 */
[----:B----4-:R-:W4:Y:S01]  /*88b0*/  LDL.LU R4, [R1+0x38] ;  /* 0x0000380001047983 */ /* 0x010f220000300800 */
[----:B------:R-:W-:-:S03]  /*88c0*/  IMAD.U32 R7, RZ, RZ, UR8 ;  /* 0x00000008ff077e24 */ /* 0x000fc6000f8e00ff */
[----:B------:R0:W-:Y:S01]  /*88d0*/  STL [R1+0x80], R0 ;  /* 0x0000800001007387 */ /* 0x0001e20000100800 */
[----:B------:R-:W-:Y:S02]  /*88e0*/  IMAD.SHL.U32 R7, R7, 0x10, RZ ;  /* 0x0000001007077824 */ /* 0x000fe400078e00ff */
[----:B----4-:R-:W-:-:S05]  /*88f0*/  HADD2.F32 R6, -RZ, R4.H0_H0 ;  /* 0x20000004ff067230 */ /* 0x010fca0000004100 */
[----:B------:R-:W-:-:S04]  /*8900*/  FMUL R6, R6, R16 ;  /* 0x0000001006067220 */ /* 0x000fc80000400000 */
[----:B---3--:R-:W-:Y:S01]  /*8910*/  FFMA R10, R10, R2, R6 ;  /* 0x000000020a0a7223 */ /* 0x008fe20000000006 */
[----:B--2---:R-:W-:Y:S02]  /*8920*/  IADD3 R6, P4, R7, R12, RZ ;  /* 0x0000000c07067210 */ /* 0x004fe40007f9e0ff */
[----:B------:R2:W5:Y:S04]  /*8930*/  LDL.LU.64 R12, [R1+0xa8] ;  /* 0x0000a800010c7983 */ /* 0x0005680000300a00 */
[----:B------:R-:W3:Y:S01]  /*8940*/  LDL R7, [R1+0x20] ;  /* 0x0000200001077983 */ /* 0x000ee20000100800 */
[----:B------:R-:W-:-:S03]  /*8950*/  F2FP.F16.F32.PACK_AB R9, RZ, R10 ;  /* 0x0000000aff09723e */ /* 0x000fc600000000ff */
[----:B------:R2:W5:Y:S01]  /*8960*/  LDL.LU R10, [R1+0xa0] ;  /* 0x0000a000010a7983 */ /* 0x0005620000300800 */
[----:B------:R-:W-:Y:S02]  /*8970*/  PRMT R8, R9, 0x7610, R8 ;  /* 0x0000761009087816 */ /* 0x000fe40000000008 */
[----:B0-----:R-:W-:Y:S01]  /*8980*/  PRMT R0, R4, 0x7610, R0 ;  /* 0x0000761004007816 */ /* 0x001fe20000000000 */
[----:B------:R2:W5:Y:S01]  /*8990*/  LDL.LU R9, [R1+0x9c] ;  /* 0x00009c0001097983 */ /* 0x0005620000300800 */
[----:B------:R-:W-:-:S03]  /*89a0*/  PRMT R5, R8, 0x7610, R5 ;  /* 0x0000761008057816 */ /* 0x000fc60000000005 */
[----:B------:R2:W5:Y:S01]  /*89b0*/  LDL.LU R8, [R1+0x98] ;  /* 0x0000980001087983 */ /* 0x0005620000300800 */
[----:B---3--:R-:W-:Y:S01]  /*89c0*/  IMAD.X R7, R7, 0x1, R15, P4 ;  /* 0x0000000107077824 */ /* 0x008fe200020e060f */
[----:B------:R-:W-:-:S04]  /*89d0*/  ISETP.GT.AND P4, PT, R3, 0x80, P2 ;  /* 0x000000800300780c */ /* 0x000fc80001784270 */
[----:B------:R-:W-:Y:S04]  /*89e0*/  STL.64 [R1+0x8], R6 ;  /* 0x0000080601007387 */ /* 0x000fe80000100a00 */
[----:B------:R0:W-:Y:S04]  /*89f0*/  @P5 STG.E.U16 desc[UR50][R6.64+0x2], R5 ;  /* 0x0000020506005986 */ /* 0x0001e8000c101532 */
[----:B0-----:R2:W5:Y:S04]  /*8a00*/  LDL.LU.64 R6, [R1+0x90] ;  /* 0x0000900001067983 */ /* 0x0015680000300a00 */
[----:B------:R2:W5:Y:S04]  /*8a10*/  LDL.LU R5, [R1+0x88] ;  /* 0x0000880001057983 */ /* 0x0005680000300800 */
[----:B------:R2:W5:Y:S04]  /*8a20*/  LDL.LU R4, [R1+0x84] ;  /* 0x0000840001047983 */ /* 0x0005680000300800 */
[----:B------:R0:W-:Y:S04]  /*8a30*/  STL.S16 [R1+0x38], R0 ;  /* 0x0000380001007387 */ /* 0x0001e80000100600 */
[----:B0-----:R2:W5:Y:S01]  /*8a40*/  LDL.LU R0, [R1+0x80] ;  /* 0x0000800001007983 */ /* 0x0015620000300800 */
[----:B------:R-:W-:Y:S04]  /*8a50*/  BSSY B1, `(.L_x_48) ;  /* 0x0000006000017945 */ /* 0x000fe80003800000 */
[----:B------:R-:W-:Y:S05]  /*8a60*/  @!P4 BRA `(.L_x_49) ;  /* 0x000000000010c947 */ /* 0x000fea0003800000 */
[----:B-----5:R0:W-:Y:S04]  /*8a70*/  STL [R1+0x80], R0 ;  /* 0x0000800001007387 */ /* 0x0201e80000100800 */
[----:B0-----:R-:W3:Y:S04]  /*8a80*/  LDG.E.LTC128B.U16 R0, desc[UR50][R12.64+0x10] ;  /* 0x000010320c007981 */ /* 0x001ee8000c1e1520 */
[----:B---3--:R0:W-:Y:S04]  /*8a90*/  STL [R1+0x38], R0 ;  /* 0x0000380001007387 */ /* 0x0081e80000100800 */
[----:B0-----:R0:W5:Y:S02]  /*8aa0*/  LDL.LU R0, [R1+0x80] ;  /* 0x0000800001007983 */ /* 0x0011640000300800 */
.L_x_49:
[----:B------:R-:W-:Y:S05]  /*8ab0*/  BSYNC B1 ;  /* 0x0000000000017941 */ /* 0x000fea0003800000 */
.L_x_48:
[----:B------:R-:W3:Y:S04]  /*8ac0*/  LDL R232, [R1+0x38] ;  /* 0x0000380001e87983 */ /* 0x000ee80000100800 */
[----:B-----5:R4:W-:Y:S04]  /*8ad0*/  STL [R1+0x90], R6 ;  /* 0x0000900601007387 */ /* 0x0209e80000100800 */
[----:B----4-:R-:W4:Y:S04]  /*8ae0*/  LDL.LU R6, [R1+0x10] ;  /* 0x0000100001067983 */ /* 0x010f280000300800 */
[----:B------:R1:W-:Y:S04]  /*8af0*/  STL.64 [R1+0x88], R4 ;  /* 0x0000880401007387 */ /* 0x0003e80000100a00 */
[----:B-1----:R-:W2:Y:S04]  /*8b00*/  LDL.LU.64 R4, [R1+0x28] ;  /* 0x0000280001047983 */ /* 0x002ea80000300a00 */
[----:B------:R1:W-:Y:S01]  /*8b10*/  STL [R1+0x80], R0 ;  /* 0x0000800001007387 */ /* 0x0003e20000100800 */
[----:B---3--:R-:W-:-:S05]  /*8b20*/  HADD2.F32 R232, -RZ, R232.H0_H0 ;  /* 0x200000e8ffe87230 */ /* 0x008fca0000004100 */
[----:B------:R-:W-:-:S04]  /*8b30*/  FMUL R232, R232, R16 ;  /* 0x00000010e8e87220 */ /* 0x000fc80000400000 */
[----:B----4-:R-:W-:Y:S02]  /*8b40*/  FFMA R232, R6, R2, R232 ;  /* 0x0000000206e87223 */ /* 0x010fe400000000e8 */
[----:B------:R3:W5:Y:S01]  /*8b50*/  LDL.LU R6, [R1+0x90] ;  /* 0x0000900001067983 */ /* 0x0007620000300800 */
[----:B------:R-:W-:Y:S02]  /*8b60*/  ISETP.GT.AND P5, PT, R3, 0x80, P1 ;  /* 0x000000800300780c */ /* 0x000fe40000fa4270 */
[----:B------:R-:W-:-:S04]  /*8b70*/  F2FP.F16.F32.PACK_AB R232, RZ, R232 ;  /* 0x000000e8ffe8723e */ /* 0x000fc800000000ff */
[----:B-1----:R-:W-:Y:S01]  /*8b80*/  PRMT R0, R232, 0x7610, R0 ;  /* 0x00007610e8007816 */ /* 0x002fe20000000000 */
[----:B--2---:R-:W-:Y:S02]  /*8b90*/  @P4 IMAD.MOV.U32 R232, RZ, RZ, R4 ;  /* 0x000000ffffe84224 */ /* 0x004fe400078e0004 */
[----:B------:R3:W5:Y:S04]  /*8ba0*/  LDL.LU.64 R4, [R1+0x88] ;  /* 0x0000880001047983 */ /* 0x0007680000300a00 */
[----:B------:R1:W-:Y:S04]  /*8bb0*/  @P4 STG.E.U16 desc[UR50][R232.64+0x10], R0 ;  /* 0x00001000e8004986 */ /* 0x0003e8000c101532 */
[----:B-1----:R3:W5:Y:S04]  /*8bc0*/  LDL.LU R0, [R1+0x80] ;  /* 0x0000800001007983 */ /* 0x0027680000300800 */
[----:B------:R-:W2:Y:S01]  /*8bd0*/  LDL.LU R233, [R1+0x38] ;  /* 0x0000380001e97983 */ /* 0x000ea20000300800 */
[----:B------:R-:W-:Y:S01]  /*8be0*/  BSSY B1, `(.L_x_50) ;  /* 0x0000004000017945 */ /* 0x000fe20003800000 */
[----:B--2---:R-:W-:-:S03]  /*8bf0*/  PRMT R232, R233, 0x7610, R232 ;  /* 0x00007610e9e87816 */ /* 0x004fc600000000e8 */
[----:B---3--:R-:W-:Y:S05]  /*8c00*/  @!P5 BRA `(.L_x_51) ;  /* 0x000000000004d947 */ /* 0x008fea0003800000 */
[----:B------:R1:W5:Y:S02]  /*8c10*/  LDG.E.LTC128B.U16 R232, desc[UR50][R12.64+0x12] ;  /* 0x000012320ce87981 */ /* 0x000364000c1e1520 */
.L_x_51:
[----:B------:R-:W-:Y:S05]  /*8c20*/  BSYNC B1 ;  /* 0x0000000000017941 */ /* 0x000fea0003800000 */
.L_x_50:
[----:B-----5:R2:W-:Y:S04]  /*8c30*/  STL [R1+0x80], R0 ;  /* 0x0000800001007387 */ /* 0x0205e80000100800 */
[----:B--2---:R-:W2:Y:S01]  /*8c40*/  LDL.LU R0, [R1+0x14] ;  /* 0x0000140001007983 */ /* 0x004ea20000300800 */
[----:B------:R-:W-:-:S05]  /*8c50*/  HADD2.F32 R233, -RZ, R232.H0_H0 ;  /* 0x200000e8ffe97230 */ /* 0x000fca0000004100 */
[----:B------:R-:W-:Y:S01]  /*8c60*/  FMUL R233, R233, R16 ;  /* 0x00000010e9e97220 */ /* 0x000fe20000400000 */
[----:B------:R-:W-:-:S03]  /*8c70*/  ISETP.GT.AND P4, PT, R3, 0x88, P2 ;  /* 0x000000880300780c */ /* 0x000fc60001784270 */
[----:B--2---:R-:W-:Y:S02]  /*8c80*/  FFMA R233, R0, R2, R233 ;  /* 0x0000000200e97223 */ /* 0x004fe400000000e9 */
[----:B------:R2:W5:Y:S01]  /*8c90*/  LDL.LU R0, [R1+0x80] ;  /* 0x0000800001007983 */ /* 0x0005620000300800 */
[----:B------:R-:W-:Y:S02]  /*8ca0*/  BSSY B1, `(.L_x_52) ;  /* 0x0000005000017945 */ /* 0x000fe40003800000 */
[----:B------:R-:W-:-:S05]  /*8cb0*/  F2FP.F16.F32.PACK_AB R233, RZ, R233 ;  /* 0x000000e9ffe9723e */ /* 0x000fca00000000ff */
[----:B------:R2:W-:Y:S01]  /*8cc0*/  @P5 STG.E.U16 desc[UR50][R14.64+0x12], R233 ;  /* 0x000012e90e005986 */ /* 0x0005e2000c101532 */
[----:B------:R-:W-:Y:S05]  /*8cd0*/  @!P4 BRA `(.L_x_53) ;  /* 0x000000000004c947 */ /* 0x000fea0003800000 */
[----:B------:R3:W5:Y:S02]  /*8ce0*/  LDG.E.LTC128B.U16 R232, desc[UR50][R18.64+0x10] ;  /* 0x0000103212e87981 */ /* 0x000764000c1e1520 */
.L_x_53:
[----:B------:R-:W-:Y:S05]  /*8cf0*/  BSYNC B1 ;  /* 0x0000000000017941 */ /* 0x000fea0003800000 */
.L_x_52:
[----:B-----5:R4:W-:Y:S04]  /*8d00*/  STL [R1+0x88], R0 ;  /* 0x0000880001007387 */ /* 0x0209e80000100800 */
[----:B----4-:R-:W4:Y:S04]  /*8d10*/  LDL.LU R0, [R1+0x18] ;  /* 0x0000180001007983 */ /* 0x010f280000300800 */
[----:B------:R0:W-:Y:S04]  /*8d20*/  STL.64 [R1+0x80], R4 ;  /* 0x0000800401007387 */ /* 0x0001e80000100a00 */
[----:B0-----:R-:W3:Y:S01]  /*8d30*/  LDL.LU.64 R4, [R1+0x68] ;  /* 0x0000680001047983 */ /* 0x001ee20000300a00 */
[----:B--2---:R-:W-:-:S05]  /*8d40*/  HADD2.F32 R233, -RZ, R232.H0_H0 ;  /* 0x200000e8ffe97230 */ /* 0x004fca0000004100 */
[----:B------:R-:W-:Y:S01]  /*8d50*/  FMUL R233, R233, R16 ;  /* 0x00000010e9e97220 */ /* 0x000fe20000400000 */
[----:B------:R-:W-:Y:S01]  /*8d60*/  ISETP.GT.AND P5, PT, R3, 0x88, P1 ;  /* 0x000000880300780c */ /* 0x000fe20000fa4270 */
[----:B------:R-:W-:Y:S02]  /*8d70*/  BSSY B1, `(.L_x_54) ;  /* 0x000000a000017945 */ /* 0x000fe40003800000 */
[----:B----4-:R-:W-:Y:S02]  /*8d80*/  FFMA R233, R0, R2, R233 ;  /* 0x0000000200e97223 */ /* 0x010fe400000000e9 */
[----:B------:R0:W5:Y:S03]  /*8d90*/  LDL.LU R0, [R1+0x88] ;  /* 0x0000880001007983 */ /* 0x0001660000300800 */
[----:B------:R-:W-:-:S05]  /*8da0*/  F2FP.F16.F32.PACK_AB R233, RZ, R233 ;  /* 0x000000e9ffe9723e */ /* 0x000fca00000000ff */
[----:B---3--:R2:W-:Y:S04]  /*8db0*/  @P4 STG.E.U16 desc[UR50][R4.64+0x10], R233 ;  /* 0x000010e904004986 */ /* 0x0085e8000c101532 */
[----:B--2---:R0:W5:Y:S04]  /*8dc0*/  LDL.LU.64 R4, [R1+0x80] ;  /* 0x0000800001047983 */ /* 0x0041680000300a00 */
[----:B------:R0:W-:Y:S01]  /*8dd0*/  STL.S16 [R1+0x18], R232 ;  /* 0x000018e801007387 */ /* 0x0001e20000100600 */
[----:B------:R-:W-:Y:S05]  /*8de0*/  @!P5 BRA `(.L_x_55) ;  /* 0x000000000008d947 */ /* 0x000fea0003800000 */
[----:B0-----:R-:W2:Y:S04]  /*8df0*/  LDG.E.LTC128B.U16 R232, desc[UR50][R18.64+0x12] ;  /* 0x0000123212e87981 */ /* 0x001ea8000c1e1520 */
[----:B--2---:R2:W-:Y:S02]  /*8e00*/  STL [R1+0x18], R232 ;  /* 0x000018e801007387 */ /* 0x0045e40000100800 */
.L_x_55:
[----:B------:R-:W-:Y:S05]  /*8e10*/  BSYNC B1 ;  /* 0x0000000000017941 */ /* 0x000fea0003800000 */
.L_x_54:
[----:B------:R-:W3:Y:S04]  /*8e20*/  LDL.LU R233, [R1+0x1c] ;  /* 0x00001c0001e97983 */ /* 0x000ee80000300800 */
[----:B------:R4:W-:Y:S04]  /*8e30*/  STL.64 [R1+0xc0], R26 ;  /* 0x0000c01a01007387 */ /* 0x0009e80000100a00 */
[----:B----4-:R-:W4:Y:S04]  /*8e40*/  LDL.LU.64 R26, [R1] ;  /* 0x00000000011a7983 */ /* 0x010f280000300a00 */
[----:B------:R0:W-:Y:S04]  /*8e50*/  STL.64 [R1+0xb8], R24 ;  /* 0x0000b81801007387 */ /* 0x0001e80000100a00 */
[----:B0-----:R-:W4:Y:S04]  /*8e60*/  LDL.64 R24, [R1+0x50] ;  /* 0x0000500001187983 */ /* 0x001f280000100a00 */
[----:B------:R0:W-:Y:S04]  /*8e70*/  STL.64 [R1+0xb0], R18 ;  /* 0x0000b01201007387 */ /* 0x0001e80000100a00 */
[----:B0-----:R-:W4:Y:S04]  /*8e80*/  LDL.64 R18, [R1+0x48] ;  /* 0x0000480001127983 */ /* 0x001f280000100a00 */
[----:B------:R-:W-:Y:S04]  /*8e90*/  STL [R1+0xac], R14 ;  /* 0x0000ac0e01007387 */ /* 0x000fe80000100800 */
[----:B------:R-:W-:Y:S04]  /*8ea0*/  STL [R1+0xa8], R11 ;  /* 0x0000a80b01007387 */ /* 0x000fe80000100800 */
[----:B------:R1:W-:Y:S04]  /*8eb0*/  STL.64 [R1+0xa0], R12 ;  /* 0x0000a00c01007387 */ /* 0x0003e80000100a00 */
[----:B-1----:R-:W4:Y:S04]  /*8ec0*/  LDL.LU.64 R12, [R1+0x8] ;  /* 0x00000800010c7983 */ /* 0x002f280000300a00 */
[----:B------:R0:W-:Y:S04]  /*8ed0*/  STL [R1+0x98], R10 ;  /* 0x0000980a01007387 */ /* 0x0001e80000100800 */
[----:B0-----:R-:W4:Y:S04]  /*8ee0*/  LDL R10, [R1+0x44] ;  /* 0x00004400010a7983 */ /* 0x001f280000100800 */
[----:B------:R0:W-:Y:S04]  /*8ef0*/  STL.64 [R1+0x90], R8 ;  /* 0x0000900801007387 */ /* 0x0001e80000100a00 */
[----:B0-----:R-:W2:Y:S04]  /*8f00*/  LDL.LU R9, [R1+0x18] ;  /* 0x0000180001097983 */ /* 0x001ea80000300800 */
[----:B-----5:R0:W-:Y:S04]  /*8f10*/  STL [R1+0x88], R0 ;  /* 0x0000880001007387 */ /* 0x0201e80000100800 */
[----:B0-----:R-:W4:Y:S01]  /*8f20*/  LDL R0, [R1+0x40] ;  /* 0x0000400001007983 */ /* 0x001f220000100800 */
[----:B------:R-:W-:-:S03]  /*8f30*/  ISETP.GT.AND P4, PT, R3, 0x100, P0 ;  /* 0x000001000300780c */ /* 0x000fc60000784270 */
[----:B------:R0:W-:Y:S04]  /*8f40*/  STL.64 [R1+0x80], R4 ;  /* 0x0000800401007387 */ /* 0x0001e80000100a00 */
[----:B0-----:R-:W4:Y:S04]  /*8f50*/  LDL R4, [R1+0x60] ;  /* 0x0000600001047983 */ /* 0x001f280000100800 */
[----:B------:R-:W4:Y:S01]  /*8f60*/  LDL R5, [R1+0x58] ;  /* 0x0000580001057983 */ /* 0x000f220000100800 */
[----:B--2---:R-:W-:-:S05]  /*8f70*/  HADD2.F32 R232, -RZ, R9.H0_H0 ;  /* 0x20000009ffe87230 */ /* 0x004fca0000004100 */
[----:B------:R-:W-:-:S04]  /*8f80*/  FMUL R232, R232, R16 ;  /* 0x00000010e8e87220 */ /* 0x000fc80000400000 */
[----:B---3--:R-:W-:-:S05]  /*8f90*/  FFMA R232, R233, R2, R232 ;  /* 0x00000002e9e87223 */ /* 0x008fca00000000e8 */
[----:B------:R-:W-:Y:S01]  /*8fa0*/  F2FP.F16.F32.PACK_AB R232, RZ, R232 ;  /* 0x000000e8ffe8723e */ /* 0x000fe200000000ff */
[----:B----4-:R-:W-:-:S03]  /*8fb0*/  IMAD.MOV.U32 R233, RZ, RZ, R13 ;  /* 0x000000ffffe97224 */ /* 0x010fc600078e000d */
[----:B------:R-:W-:Y:S01]  /*8fc0*/  PRMT R11, R232, 0x7610, R11 ;  /* 0x00007610e80b7816 */ /* 0x000fe2000000000b */
[----:B------:R-:W-:Y:S02]  /*8fd0*/  IMAD.MOV.U32 R232, RZ, RZ, R12 ;  /* 0x000000ffffe87224 */ /* 0x000fe400078e000c */
[----:B------:R-:W-:-:S03]  /*8fe0*/  IMAD.WIDE.U32 R26, R0, 0x78, R26 ;  /* 0x00000078001a7825 */ /* 0x000fc600078e001a */
[----:B------:R0:W-:Y:S01]  /*8ff0*/  @P5 STG.E.U16 desc[UR50][R232.64+0x12], R11 ;  /* 0x0000120be8005986 */ /* 0x0001e2000c101532 */
[----:B------:R-:W-:-:S03]  /*9000*/  IMAD.IADD R12, R10, 0x1, R27 ;  /* 0x000000010a0c7824 */ /* 0x000fc600078e021b */
[----:B------:R1:W-:Y:S01]  /*9010*/  STL.64 [R1+0x10], R26 ;  /* 0x0000101a01007387 */ /* 0x0003e20000100a00 */
[----:B0-----:R-:W-:-:S03]  /*9020*/  IADD3 R11, P5, R24, R26, RZ ;  /* 0x0000001a180b7210 */ /* 0x001fc60007fbe0ff */
[----:B-1----:R0:W5:Y:S02]  /*9030*/  LDL.LU.64 R26, [R1+0xc0] ;  /* 0x0000c000011a7983 */ /* 0x0021640000300a00 */
[----:B------:R-:W-:Y:S02]  /*9040*/  IMAD.X R14, R12, 0x1, R19, P5 ;  /* 0x000000010c0e7824 */ /* 0x000fe400028e0613 */
[----:B------:R0:W5:Y:S04]  /*9050*/  LDL.LU.64 R24, [R1+0xb8] ;  /* 0x0000b80001187983 */ /* 0x0001680000300a00 */
[----:B------:R1:W-:Y:S01]  /*9060*/  STL [R1+0x2c], R12 ;  /* 0x00002c0c01007387 */ /* 0x0003e20000100800 */
[----:B------:R-:W-:-:S03]  /*9070*/  PRMT R8, R9, 0x7610, R8 ;  /* 0x0000761009087816 */ /* 0x000fc60000000008 */
[----:B------:R0:W5:Y:S01]  /*9080*/  LDL.LU.64 R18, [R1+0xb0] ;  /* 0x0000b00001127983 */ /* 0x0001620000300a00 */
[----:B-1----:R-:W-:-:S04]  /*9090*/  LEA R12, P5, R11, R20, 0x1 ;  /* 0x000000140b0c7211 */ /* 0x002fc800078a08ff */
[----:B------:R-:W-:Y:S02]  /*90a0*/  LEA.HI.X R13, R11, R21, R14, 0x1, P5 ;  /* 0x000000150b0d7211 */ /* 0x000fe400028f0c0e */
[----:B------:R0:W5:Y:S04]  /*90b0*/  LDL.LU R14, [R1+0xac] ;  /* 0x0000ac00010e7983 */ /* 0x0001680000300800 */
[----:B------:R-:W2:Y:S04]  /*90c0*/  @P4 LDG.E.LTC128B.U16 R8, desc[UR50][R12.64] ;  /* 0x000000320c084981 */ /* 0x000ea8000c1e1520 */
[----:B------:R0:W5:Y:S04]  /*90d0*/  LDL.LU R11, [R1+0xa8] ;  /* 0x0000a800010b7983 */ /* 0x0001680000300800 */
[----:B------:R0:W5:Y:S01]  /*90e0*/  LDL.LU.64 R12, [R1+0xa0] ;  /* 0x0000a000010c7983 */ /* 0x0001620000300a00 */
[----:B------:R-:W-:-:S03]  /*90f0*/  USHF.L.U64.HI UR4, UR8, 0x9, UR9 ;  /* 0x0000000908047899 */ /* 0x000fc60008010209 */
[----:B--2---:R1:W-:Y:S02]  /*9100*/  STL [R1+0x28], R8 ;  /* 0x0000280801007387 */ /* 0x0043e40000100800 */
[----:B-1----:R-:W-:-:S05]  /*9110*/  HADD2.F32 R8, -RZ, R8.H0_H0 ;  /* 0x20000008ff087230 */ /* 0x002fca0000004100 */
[----:B------:R-:W-:-:S04]  /*9120*/  FMUL R8, R8, R16 ;  /* 0x0000001008087220 */ /* 0x000fc80000400000 */
[----:B------:R-:W-:Y:S01]  /*9130*/  FFMA R224, R224, R2, R8 ;  /* 0x00000002e0e07223 */ /* 0x000fe20000000008 */
[----:B------:R-:W-:-:S05]  /*9140*/  IMAD.U32 R8, RZ, RZ, UR8 ;  /* 0x00000008ff087e24 */ /* 0x000fca000f8e00ff */
[----:B------:R-:W-:Y:S02]  /*9150*/  LEA R8, P5, R8, R6, 0x9 ;  /* 0x0000000608087211 */ /* 0x000fe400078a48ff */
[----:B------:R-:W-:Y:S02]  /*9160*/  F2FP.F16.F32.PACK_AB R224, RZ, R224 ;  /* 0x000000e0ffe0723e */ /* 0x000fe400000000ff */
[----:B------:R-:W-:-:S05]  /*9170*/  IADD3.X R9, R7, UR4, RZ, P5, !PT ;  /* 0x0000000407097c10 */ /* 0x000fca000affe4ff */
[----:B------:R-:W-:Y:S04]  /*9180*/  STL.64 [R1], R8 ;  /* 0x0000000801007387 */ /* 0x000fe80000100a00 */
[----:B------:R1:W-:Y:S04]  /*9190*/  @P4 STG.E.U16 desc[UR50][R8.64], R224 ;  /* 0x000000e008004986 */ /* 0x0003e8000c101532 */
[----:B-1----:R-:W2:Y:S01]  /*91a0*/  LDL R224, [R1+0x5c] ;  /* 0x00005c0001e07983 */ /* 0x002ea20000100800 */
[----:B------:R-:W-:-:S03]  /*91b0*/  IMAD.WIDE.U32 R22, R0, 0x78, R22 ;  /* 0x0000007800167825 */ /* 0x000fc600078e0016 */
[----:B------:R-:W-:-:S04]  /*91c0*/  IADD3 R8, P4, R234, R22, RZ ;  /* 0x00000016ea087210 */ /* 0x000fc80007f9e0ff */
[----:B------:R-:W-:Y:S02]  /*91d0*/  IADD3.X R9, R235, R10, R23, P4, !PT ;  /* 0x0000000aeb097210 */ /* 0x000fe400027fe417 */
[----:B------:R0:W5:Y:S01]  /*91e0*/  LDL.LU R10, [R1+0x98] ;  /* 0x00009800010a7983 */ /* 0x0001620000300800 */
[----:B------:R-:W-:-:S03]  /*91f0*/  IMAD.WIDE.U32 R22, R17, R0, R8 ;  /* 0x0000000011167225 */ /* 0x000fc600078e0008 */
[----:B------:R-:W-:-:S04]  /*9200*/  IADD3 R22, P4, R236, R22, RZ ;  /* 0x00000016ec167210 */ /* 0x000fc80007f9e0ff */
[----:B------:R-:W-:-:S03]  /*9210*/  IADD3.X R23, R237, R4, R23, P4, !PT ;  /* 0x00000004ed177210 */ /* 0x000fc600027fe417 */
[----:B------:R-:W-:Y:S01]  /*9220*/  IMAD.WIDE.U32 R4, R5, UR41, R22 ;  /* 0x0000002905047c25 */ /* 0x000fe2000f8e0016 */
[----:B------:R1:W-:Y:S02]  /*9230*/  STL.64 [R1+0x18], R8 ;  /* 0x0000180801007387 */ /* 0x0003e40000100a00 */
[----:B------:R-:W-:Y:S02]  /*9240*/  LEA R22, P4, R4, R20, 0x1 ;  /* 0x0000001404167211 */ /* 0x000fe400078808ff */
[----:B-1----:R0:W5:Y:S04]  /*9250*/  LDL.LU.64 R8, [R1+0x90] ;  /* 0x0000900001087983 */ /* 0x0021680000300a00 */
[----:B------:R0:W5:Y:S01]  /*9260*/  LDL.LU R0, [R1+0x88] ;  /* 0x0000880001007983 */ /* 0x0001620000300800 */
[----:B--2---:R-:W-:-:S05]  /*9270*/  IMAD.IADD R23, R224, 0x1, R5 ;  /* 0x00000001e0177824 */ /* 0x004fca00078e0205 */
[----:B------:R-:W-:Y:S02]  /*9280*/  LEA.HI.X R23, R4, R21, R23, 0x1, P4 ;  /* 0x0000001504177211 */ /* 0x000fe400020f0c17 */
[----:B------:R0:W5:Y:S01]  /*9290*/  LDL.LU.64 R4, [R1+0x80] ;  /* 0x0000800001047983 */ /* 0x0001620000300a00 */
[----:B------:R-:W-:Y:S01]  /*92a0*/  ISETP.GT.AND P4, PT, R3, 0x100, P3 ;  /* 0x000001000300780c */ /* 0x000fe20001f84270 */
[----:B------:R-:W-:-:S12]  /*92b0*/  BSSY B1, `(.L_x_56) ;  /* 0x0000004000017945 */ /* 0x000fd80003800000 */
[----:B0-----:R-:W-:Y:S05]  /*92c0*/  @!P4 BRA `(.L_x_57) ;  /* 0x000000000008c947 */ /* 0x001fea0003800000 */
[----:B------:R-:W2:Y:S04]  /*92d0*/  LDG.E.LTC128B.U16 R224, desc[UR50][R22.64+0x2] ;  /* 0x0000023216e07981 */ /* 0x000ea8000c1e1520 */
[----:B--2---:R0:W-:Y:S02]  /*92e0*/  STL [R1+0x28], R224 ;  /* 0x000028e001007387 */ /* 0x0041e40000100800 */
.L_x_57:
[----:B------:R-:W-:Y:S05]  /*92f0*/  BSYNC B1 ;  /* 0x0000000000017941 */ /* 0x000fea0003800000 */
.L_x_56:
[----:B-----5:R1:W-:Y:S04]  /*9300*/  STL.64 [R1+0x98], R10 ;  /* 0x0000980a01007387 */ /* 0x0203e80000100a00 */
[----:B-1----:R-:W2:Y:S04]  /*9310*/  LDL.64 R10, [R1+0x50] ;  /* 0x00005000010a7983 */ /* 0x002ea80000100a00 */
[----:B------:R1:W-:Y:S04]  /*9320*/  STL [R1+0x94], R8 ;  /* 0x0000940801007387 */ /* 0x0003e80000100800 */
[----:B-1----:R-:W3:Y:S04]  /*9330*/  LDL.LU R8, [R1+0x2c] ;  /* 0x00002c0001087983 */ /* 0x002ee80000300800 */
[----:B------:R-:W-:Y:S04]  /*9340*/  STL [R1+0x90], R5 ;  /* 0x0000900501007387 */ /* 0x000fe80000100800 */
[----:B------:R1:W-:Y:S04]  /*9350*/  STL.64 [R1+0x88], R6 ;  /* 0x0000880601007387 */ /* 0x0003e80000100a00 */
[----:B-1----:R-:W4:Y:S04]  /*9360*/  LDL.64 R6, [R1+0x48] ;  /* 0x0000480001067983 */ /* 0x002f280000100a00 */
[----:B------:R1:W-:Y:S04]  /*9370*/  STL [R1+0x84], R4 ;  /* 0x0000840401007387 */ /* 0x0003e80000100800 */
[----:B-1----:R-:W0:Y:S04]  /*9380*/  LDL.LU R4, [R1+0x28] ;  /* 0x0000280001047983 */ /* 0x002e280000300800 */
[----:B------:R-:W-:Y:S01]  /*9390*/  STL [R1+0x80], R0 ;  /* 0x0000800001007387 */ /* 0x000fe20000100800 */
[----:B0-----:R-:W-:-:S05]  /*93a0*/  HADD2.F32 R224, -RZ, R4.H0_H0 ;  /* 0x20000004ffe07230 */ /* 0x001fca0000004100 */
[----:B------:R-:W-:-:S04]  /*93b0*/  FMUL R224, R224, R16 ;  /* 0x00000010e0e07220 */ /* 0x000fc80000400000 */
[----:B------:R-:W-:-:S05]  /*93c0*/  FFMA R224, R225, R2, R224 ;  /* 0x00000002e1e07223 */ /* 0x000fca00000000e0 */
[----:B------:R-:W-:-:S04]  /*93d0*/  F2FP.F16.F32.PACK_AB R224, RZ, R224 ;  /* 0x000000e0ffe0723e */ /* 0x000fc800000000ff */
[----:B------:R-:W-:Y:S02]  /*93e0*/  PRMT R5, R224, 0x7610, R5 ;  /* 0x00007610e0057816 */ /* 0x000fe40000000005 */
[----:B------:R-:W2:Y:S04]  /*93f0*/  LDL.64 R224, [R1] ;  /* 0x0000000001e07983 */ /* 0x000ea80000100a00 */
[----:B--2---:R0:W-:Y:S04]  /*9400*/  @P4 STG.E.U16 desc[UR50][R224.64+0x2], R5 ;  /* 0x00000205e0004986 */ /* 0x0041e8000c101532 */
[----:B0-----:R-:W2:Y:S01]  /*9410*/  LDL.LU.64 R224, [R1+0x10] ;  /* 0x0000100001e07983 */ /* 0x001ea20000300a00 */
[----:B------:R-:W-:-:S02]  /*9420*/  PRMT R0, R4, 0x7610, R0 ;  /* 0x0000761004007816 */ /* 0x000fc40000000000 */
[----:B--2---:R-:W-:-:S04]  /*9430*/  IADD3 R224, P4, R234, R224, RZ ;  /* 0x000000e0eae07210 */ /* 0x004fc80007f9e0ff */
[----:B------:R-:W-:Y:S01]  /*9440*/  IADD3 R5, P5, R224, R10, RZ ;  /* 0x0000000ae0057210 */ /* 0x000fe20007fbe0ff */
[----:B---3--:R-:W-:Y:S01]  /*9450*/  IMAD.X R225, R8, 0x1, R235, P4 ;  /* 0x0000000108e17824 */ /* 0x008fe200020e06eb */
[----:B------:R0:W5:Y:S01]  /*9460*/  LDL.LU.64 R10, [R1+0x98] ;  /* 0x00009800010a7983 */ /* 0x0001620000300a00 */
[----:B------:R-:W-:Y:S02]  /*9470*/  ISETP.GT.AND P4, PT, R3, 0x108, P0 ;  /* 0x000001080300780c */ /* 0x000fe40000784270 */
[----:B----4-:R-:W-:Y:S01]  /*9480*/  IMAD.X R8, R225, 0x1, R7, P5 ;  /* 0x00000001e1087824 */ /* 0x010fe200028e0607 */
[----:B------:R-:W-:-:S04]  /*9490*/  LEA R6, P5, R5, R20, 0x1 ;  /* 0x0000001405067211 */ /* 0x000fc800078a08ff */
[----:B------:R-:W-:Y:S02]  /*94a0*/  LEA.HI.X R7, R5, R21, R8, 0x1, P5 ;  /* 0x0000001505077211 */ /* 0x000fe400028f0c08 */
[----:B------:R0:W5:Y:S04]  /*94b0*/  LDL.LU R8, [R1+0x94] ;  /* 0x0000940001087983 */ /* 0x0001680000300800 */
[----:B------:R0:W5:Y:S04]  /*94c0*/  LDL.LU R5, [R1+0x90] ;  /* 0x0000900001057983 */ /* 0x0001680000300800 */
[----:B------:R1:W-:Y:S04]  /*94d0*/  STL.64 [R1+0x8], R6 ;  /* 0x0000080601007387 */ /* 0x0003e80000100a00 */
[----:B-1----:R0:W5:Y:S04]  /*94e0*/  LDL.LU.64 R6, [R1+0x88] ;  /* 0x0000880001067983 */ /* 0x0021680000300a00 */
[----:B------:R0:W5:Y:S04]  /*94f0*/  LDL.LU R4, [R1+0x84] ;  /* 0x0000840001047983 */ /* 0x0001680000300800 */
[----:B------:R1:W-:Y:S04]  /*9500*/  STL.S16 [R1+0x68], R0 ;  /* 0x0000680001007387 */ /* 0x0003e80000100600 */
[----:B-1----:R0:W5:Y:S01]  /*9510*/  LDL.LU R0, [R1+0x80] ;  /* 0x0000800001007983 */ /* 0x0021620000300800 */
[----:B------:R-:W-:Y:S04]  /*9520*/  BSSY B1, `(.L_x_58) ;  /* 0x0000009000017945 */ /* 0x000fe80003800000 */
[----:B------:R-:W-:Y:S05]  /*9530*/  @!P4 BRA `(.L_x_59) ;  /* 0x00000000001cc947 */ /* 0x000fea0003800000 */
[----:B------:R1:W-:Y:S04]  /*9540*/  STL.64 [R1+0x88], R2 ;  /* 0x0000880201007387 */ /* 0x0003e80000100a00 */
[----:B-1----:R-:W2:Y:S04]  /*9550*/  LDL.LU.64 R2, [R1+0x8] ;  /* 0x0000080001027983 */ /* 0x002ea80000300a00 */
[----:B-----5:R2:W-:Y:S04]  /*9560*/  STL [R1+0x80], R0 ;  /* 0x0000800001007387 */ /* 0x0205e80000100800 */
[----:B--2---:R-:W2:Y:S04]  /*9570*/  LDG.E.LTC128B.U16 R0, desc[UR50][R2.64] ;  /* 0x0000003202007981 */ /* 0x004ea8000c1e1520 */
[----:B------:R1:W5:Y:S04]  /*9580*/  LDL.LU.64 R2, [R1+0x88] ;  /* 0x0000880001027983 */ /* 0x0003680000300a00 */
[----:B--2---:R2:W-:Y:S04]  /*9590*/  STL [R1+0x68], R0 ;  /* 0x0000680001007387 */ /* 0x0045e80000100800 */
[----:B--2---:R1:W5:Y:S02]  /*95a0*/  LDL.LU R0, [R1+0x80] ;  /* 0x0000800001007983 */ /* 0x0043640000300800 */
.L_x_59:
[----:B------:R-:W-:Y:S05]  /*95b0*/  BSYNC B1 ;  /* 0x0000000000017941 */ /* 0x000fea0003800000 */
.L_x_58:
[----:B------:R2:W-:Y:S04]  /*95c0*/  STL.64 [R1+0xc0], R22 ;  /* 0x0000c01601007387 */ /* 0x0005e80000100a00 */
[----:B--2---:R-:W2:Y:S04]  /*95d0*/  LDL.64 R22, [R1] ;  /* 0x0000000001167983 */ /* 0x004ea80000100a00 */
[----:B------:R3:W-:Y:S04]  /*95e0*/  STL.64 [R1+0xb8], R18 ;  /* 0x0000b81201007387 */ /* 0x0007e80000100a00 */
[----:B---3--:R-:W3:Y:S04]  /*95f0*/  LDL.LU.64 R18, [R1+0x70] ;  /* 0x0000700001127983 */ /* 0x008ee80000300a00 */
[----:B------:R-:W-:Y:S04]  /*9600*/  STL.64 [R1+0xb0], R14 ;  /* 0x0000b00e01007387 */ /* 0x000fe80000100a00 */
[----:B------:R4:W-:Y:S04]  /*9610*/  STL.64 [R1+0xa8], R12 ;  /* 0x0000a80c01007387 */ /* 0x0009e80000100a00 */
[----:B----4-:R-:W4:Y:S04]  /*9620*/  LDL R12, [R1+0x60] ;  /* 0x00006000010c7983 */ /* 0x010f280000100800 */
[----:B------:R-:W4:Y:S04]  /*9630*/  LDL R13, [R1+0x58] ;  /* 0x00005800010d7983 */ /* 0x000f280000100800 */
[----:B-----5:R0:W-:Y:S04]  /*9640*/  STL.64 [R1+0xa0], R10 ;  /* 0x0000a00a01007387 */ /* 0x0201e80000100a00 */
[----:B0-----:R-:W4:Y:S04]  /*9650*/  LDL R10, [R1+0x20] ;  /* 0x00002000010a7983 */ /* 0x001f280000100800 */
[----:B------:R-:W3:Y:S04]  /*9660*/  LDL R11, [R1+0x40] ;  /* 0x00004000010b7983 */ /* 0x000ee80000100800 */
[----:B------:R0:W-:Y:S04]  /*9670*/  STL.64 [R1+0x98], R8 ;  /* 0x0000980801007387 */ /* 0x0001e80000100a00 */
[----:B0-----:R-:W4:Y:S04]  /*9680*/  LDL.64 R8, [R1+0x50] ;  /* 0x0000500001087983 */ /* 0x001f280000100a00 */
[----:B------:R0:W-:Y:S04]  /*9690*/  STL [R1+0x90], R5 ;  /* 0x0000900501007387 */ /* 0x0001e80000100800 */
[----:B0-----:R-:W4:Y:S04]  /*96a0*/  LDL R5, [R1+0x44] ;  /* 0x0000440001057983 */ /* 0x001f280000100800 */
[----:B------:R0:W-:Y:S04]  /*96b0*/  STL.64 [R1+0x88], R6 ;  /* 0x0000880601007387 */ /* 0x0001e80000100a00 */
[----:B0-----:R-:W4:Y:S04]  /*96c0*/  LDL.64 R6, [R1+0x48] ;  /* 0x0000480001067983 */ /* 0x001f280000100a00 */
[----:B------:R0:W-:Y:S04]  /*96d0*/  STL [R1+0x84], R4 ;  /* 0x0000840401007387 */ /* 0x0001e80000100800 */
[----:B0-----:R-:W4:Y:S04]  /*96e0*/  LDL R4, [R1+0x5c] ;  /* 0x00005c0001047983 */ /* 0x001f280000100800 */
[----:B------:R0:W-:Y:S04]  /*96f0*/  STL [R1+0x80], R0 ;  /* 0x0000800001007387 */ /* 0x0001e80000100800 */
[----:B0-----:R-:W2:Y:S01]  /*9700*/  LDL.LU R0, [R1+0x68] ;  /* 0x0000680001007983 */ /* 0x001ea20000300800 */
[----:B------:R-:W-:-:S04]  /*9710*/  IMAD.U32 R15, RZ, RZ, UR8 ;  /* 0x00000008ff0f7e24 */ /* 0x000fc8000f8e00ff */
[----:B------:R-:W-:Y:S01]  /*9720*/  IMAD.SHL.U32 R15, R15, 0x10, RZ ;  /* 0x000000100f0f7824 */ /* 0x000fe200078e00ff */
[----:B------:R-:W-:Y:S01]  /*9730*/  BSSY B1, `(.L_x_60) ;  /* 0x000002c000017945 */ /* 0x000fe20003800000 */
[----:B---3--:R-:W-:-:S04]  /*9740*/  IMAD.WIDE.U32 R18, R11, 0x78, R18 ;  /* 0x000000780b127825 */ /* 0x008fc800078e0012 */
[----:B--2---:R-:W-:-:S05]  /*9750*/  HADD2.F32 R14, -RZ, R0.H0_H0 ;  /* 0x20000000ff0e7230 */ /* 0x004fca0000004100 */
[----:B------:R-:W-:-:S04]  /*9760*/  FMUL R14, R14, R16 ;  /* 0x000000100e0e7220 */ /* 0x000fc80000400000 */
[----:B------:R-:W-:Y:S01]  /*9770*/  FFMA R226, R226, R2, R14 ;  /* 0x00000002e2e27223 */ /* 0x000fe2000000000e */
[----:B------:R-:W-:-:S04]  /*9780*/  IADD3 R14, P5, R22, R15, RZ ;  /* 0x0000000f160e7210 */ /* 0x000fc80007fbe0ff */
[----:B------:R-:W-:Y:S01]  /*9790*/  F2FP.F16.F32.PACK_AB R226, RZ, R226 ;  /* 0x000000e2ffe2723e */ /* 0x000fe200000000ff */
[----:B----4-:R-:W-:Y:S02]  /*97a0*/  IMAD.X R15, R23, 0x1, R10, P5 ;  /* 0x00000001170f7824 */ /* 0x010fe400028e060a */
[----:B------:R0:W5:Y:S04]  /*97b0*/  LDL.LU.64 R22, [R1+0xc0] ;  /* 0x0000c00001167983 */ /* 0x0001680000300a00 */
[----:B------:R-:W-:Y:S04]  /*97c0*/  STL.64 [R1+0x28], R14 ;  /* 0x0000280e01007387 */ /* 0x000fe80000100a00 */
[----:B------:R2:W-:Y:S02]  /*97d0*/  @P4 STG.E.U16 desc[UR50][R14.64], R226 ;  /* 0x000000e20e004986 */ /* 0x0005e4000c101532 */
[----:B--2---:R-:W-:-:S04]  /*97e0*/  IADD3 R14, P4, R234, R18, RZ ;  /* 0x00000012ea0e7210 */ /* 0x004fc80007f9e0ff */
[----:B------:R-:W-:-:S03]  /*97f0*/  IADD3.X R15, R235, R5, R19, P4, !PT ;  /* 0x00000005eb0f7210 */ /* 0x000fc600027fe413 */
[----:B------:R-:W-:Y:S02]  /*9800*/  IMAD.WIDE.U32 R18, R17, R11, R14 ;  /* 0x0000000b11127225 */ /* 0x000fe400078e000e */
[----:B------:R2:W-:Y:S02]  /*9810*/  STL.64 [R1+0x38], R14 ;  /* 0x0000380e01007387 */ /* 0x0005e40000100a00 */
[----:B--2---:R-:W-:-:S04]  /*9820*/  IADD3 R14, P4, R236, R18, RZ ;  /* 0x00000012ec0e7210 */ /* 0x004fc80007f9e0ff */
[----:B------:R-:W-:Y:S01]  /*9830*/  IADD3.X R15, R237, R12, R19, P4, !PT ;  /* 0x0000000ced0f7210 */ /* 0x000fe200027fe413 */
[----:B------:R-:W-:Y:S01]  /*9840*/  IMAD.WIDE.U32 R10, R11, 0x78, R224 ;  /* 0x000000780b0a7825 */ /* 0x000fe200078e00e0 */
[----:B------:R0:W5:Y:S03]  /*9850*/  LDL.LU.64 R18, [R1+0xb8] ;  /* 0x0000b80001127983 */ /* 0x0001660000300a00 */
[----:B------:R-:W-:Y:S02]  /*9860*/  IMAD.WIDE.U32 R12, R13, UR41, R14 ;  /* 0x000000290d0c7c25 */ /* 0x000fe4000f8e000e */
[----:B------:R0:W5:Y:S02]  /*9870*/  LDL.LU.64 R14, [R1+0xb0] ;  /* 0x0000b000010e7983 */ /* 0x0001640000300a00 */
[----:B------:R-:W-:Y:S01]  /*9880*/  IMAD.IADD R225, R4, 0x1, R13 ;  /* 0x0000000104e17824 */ /* 0x000fe200078e020d */
[----:B------:R-:W-:Y:S01]  /*9890*/  LEA R224, P4, R12, R20, 0x1 ;  /* 0x000000140ce07211 */ /* 0x000fe200078808ff */
[----:B------:R-:W-:-:S03]  /*98a0*/  IMAD.IADD R4, R5, 0x1, R11 ;  /* 0x0000000105047824 */ /* 0x000fc600078e020b */
[----:B------:R-:W-:Y:S02]  /*98b0*/  LEA.HI.X R225, R12, R21, R225, 0x1, P4 ;  /* 0x000000150ce17211 */ /* 0x000fe400020f0ce1 */
[----:B------:R-:W-:Y:S01]  /*98c0*/  IADD3 R5, P4, P5, R8, R10, R234 ;  /* 0x0000000a08057210 */ /* 0x000fe20007d9e0ea */
[----:B------:R0:W5:Y:S04]  /*98d0*/  LDL.LU.64 R12, [R1+0xa8] ;  /* 0x0000a800010c7983 */ /* 0x0001680000300a00 */
[----:B------:R2:W-:Y:S01]  /*98e0*/  STL.64 [R1+0x10], R10 ;  /* 0x0000100a01007387 */ /* 0x0005e20000100a00 */
[----:B------:R-:W-:-:S03]  /*98f0*/  PRMT R226, R0, 0x7610, R226 ;  /* 0x0000761000e27816 */ /* 0x000fc600000000e2 */
[----:B--2---:R0:W5:Y:S04]  /*9900*/  LDL.LU.64 R10, [R1+0xa0] ;  /* 0x0000a000010a7983 */ /* 0x0041680000300a00 */
[----:B------:R0:W5:Y:S04]  /*9910*/  LDL.LU.64 R8, [R1+0x98] ;  /* 0x0000980001087983 */ /* 0x0001680000300a00 */
[----:B------:R2:W-:Y:S04]  /*9920*/  STL [R1+0x6c], R5 ;  /* 0x00006c0501007387 */ /* 0x0005e80000100800 */
[----:B--2---:R0:W5:Y:S04]  /*9930*/  LDL.LU R5, [R1+0x90] ;  /* 0x0000900001057983 */ /* 0x0041680000300800 */
[----:B------:R2:W-:Y:S02]  /*9940*/  STL [R1+0xc], R4 ;  /* 0x00000c0401007387 */ /* 0x0005e40000100800 */
[----:B--2---:R-:W-:-:S02]  /*9950*/  IADD3.X R4, R7, R4, R235, P4, P5 ;  /* 0x0000000407047210 */ /* 0x004fc400027ea4eb */
[----:B------:R0:W5:Y:S04]  /*9960*/  LDL.LU.64 R6, [R1+0x88] ;  /* 0x0000880001067983 */ /* 0x0001680000300a00 */
[----:B------:R2:W-:Y:S01]  /*9970*/  STL [R1+0x70], R4 ;  /* 0x0000700401007387 */ /* 0x0005e20000100800 */
[----:B------:R-:W-:-:S03]  /*9980*/  ISETP.GT.AND P5, PT, R3, 0x108, P3 ;  /* 0x000001080300780c */ /* 0x000fc60001fa4270 */
[----:B--2---:R0:W5:Y:S04]  /*9990*/  LDL.LU R4, [R1+0x84] ;  /* 0x0000840001047983 */ /* 0x0041680000300800 */
[----:B------:R0:W5:Y:S04]  /*99a0*/  LDL.LU R0, [R1+0x80] ;  /* 0x0000800001007983 */ /* 0x0001680000300800 */
[----:B------:R0:W-:Y:S02]  /*99b0*/  STL.S16 [R1+0x8], R226 ;  /* 0x000008e201007387 */ /* 0x0001e40000100600 */
[----:B------:R-:W-:Y:S05]  /*99c0*/  @!P5 BRA `(.L_x_61) ;  /* 0x000000000008d947 */ /* 0x000fea0003800000 */
[----:B0-----:R-:W2:Y:S04]  /*99d0*/  LDG.E.LTC128B.U16 R226, desc[UR50][R224.64+0x2] ;  /* 0x00000232e0e27981 */ /* 0x001ea8000c1e1520 */
[----:B--2---:R2:W-:Y:S02]  /*99e0*/  STL [R1+0x8], R226 ;  /* 0x000008e201007387 */ /* 0x0045e40000100800 */
.L_x_61:
[----:B------:R-:W-:Y:S05]  /*99f0*/  BSYNC B1 ;  /* 0x0000000000017941 */ /* 0x000fea0003800000 */
.L_x_60:
[----:B-----5:R3:W-:Y:S04]  /*9a00*/  STL.64 [R1+0x90], R8 ;  /* 0x0000900801007387 */ /* 0x0207e80000100a00 */
[----:B---3--:R-:W3:Y:S04]  /*9a10*/  LDL.64 R8, [R1] ;  /* 0x0000000001087983 */ /* 0x008ee80000100a00 */
[----:B------:R-:W-:Y:S04]  /*9a20*/  STL [R1+0x8c], R6 ;  /* 0x00008c0601007387 */ /* 0x000fe80000100800 */
[----:B------:R-:W-:Y:S04]  /*9a30*/  STL [R1+0x88], R5 ;  /* 0x0000880501007387 */ /* 0x000fe80000100800 */
[----:B------:R4:W-:Y:S04]  /*9a40*/  STL [R1+0x84], R4 ;  /* 0x0000840401007387 */ /* 0x0009e80000100800 */
[----:B----4-:R-:W0:Y:S04]  /*9a50*/  LDL.LU R4, [R1+0x8] ;  /* 0x0000080001047983 */ /* 0x010e280000300800 */
[----:B------:R4:W-:Y:S01]  /*9a60*/  STL [R1+0x80], R0 ;  /* 0x0000800001007387 */ /* 0x0009e20000100800 */
[----:B0-2---:R-:W-:-:S05]  /*9a70*/  HADD2.F32 R226, -RZ, R4.H0_H0 ;  /* 0x20000004ffe27230 */ /* 0x005fca0000004100 */
[----:B------:R-:W-:-:S04]  /*9a80*/  FMUL R226, R226, R16 ;  /* 0x00000010e2e27220 */ /* 0x000fc80000400000 */
[----:B------:R-:W-:Y:S01]  /*9a90*/  FFMA R227, R227, R2, R226 ;  /* 0x00000002e3e37223 */ /* 0x000fe200000000e2 */
[----:B------:R-:W-:-:S04]  /*9aa0*/  IMAD.U32 R226, RZ, RZ, UR8 ;  /* 0x00000008ffe27e24 */ /* 0x000fc8000f8e00ff */
[----:B------:R-:W-:Y:S01]  /*9ab0*/  F2FP.F16.F32.PACK_AB R227, RZ, R227 ;  /* 0x000000e3ffe3723e */ /* 0x000fe200000000ff */
[----:B------:R-:W-:-:S03]  /*9ac0*/  IMAD.SHL.U32 R226, R226, 0x10, RZ ;  /* 0x00000010e2e27824 */ /* 0x000fc600078e00ff */
[----:B------:R-:W-:Y:S02]  /*9ad0*/  PRMT R6, R227, 0x7610, R6 ;  /* 0x00007610e3067816 */ /* 0x000fe40000000006 */
[----:B------:R-:W2:Y:S01]  /*9ae0*/  LDL R227, [R1+0x20] ;  /* 0x0000200001e37983 */ /* 0x000ea20000100800 */
[----:B---3--:R-:W-:Y:S02]  /*9af0*/  IADD3 R226, P4, R8, R226, RZ ;  /* 0x000000e208e27210 */ /* 0x008fe40007f9e0ff */
[----:B------:R-:W-:Y:S02]  /*9b00*/  PRMT R5, R6, 0x7610, R5 ;  /* 0x0000761006057816 */ /* 0x000fe40000000005 */
[----:B----4-:R-:W-:Y:S01]  /*9b10*/  PRMT R0, R4, 0x7610, R0 ;  /* 0x0000761004007816 */ /* 0x010fe20000000000 */
[----:B--2---:R-:W-:Y:S02]  /*9b20*/  IMAD.X R227, R9, 0x1, R227, P4 ;  /* 0x0000000109e37824 */ /* 0x004fe400020e06e3 */
[----:B------:R0:W5:Y:S04]  /*9b30*/  LDL.LU.64 R8, [R1+0x90] ;  /* 0x0000900001087983 */ /* 0x0001680000300a00 */
[----:B------:R0:W5:Y:S04]  /*9b40*/  LDL.LU R6, [R1+0x8c] ;  /* 0x00008c0001067983 */ /* 0x0001680000300800 */
[----:B------:R2:W-:Y:S04]  /*9b50*/  @P5 STG.E.U16 desc[UR50][R226.64+0x2], R5 ;  /* 0x00000205e2005986 */ /* 0x0005e8000c101532 */
[----:B--2---:R0:W5:Y:S04]  /*9b60*/  LDL.LU R5, [R1+0x88] ;  /* 0x0000880001057983 */ /* 0x0041680000300800 */
[----:B------:R0:W5:Y:S04]  /*9b70*/  LDL.LU R4, [R1+0x84] ;  /* 0x0000840001047983 */ /* 0x0001680000300800 */
[----:B------:R2:W-:Y:S04]  /*9b80*/  STL.S16 [R1+0x8], R0 ;  /* 0x0000080001007387 */ /* 0x0005e80000100600 */
[----:B--2---:R0:W5:Y:S01]  /*9b90*/  LDL.LU R0, [R1+0x80] ;  /* 0x0000800001007983 */ /* 0x0041620000300800 */
[----:B------:R-:W-:Y:S01]  /*9ba0*/  ISETP.GT.AND P4, PT, R3, 0x100, P2 ;  /* 0x000001000300780c */ /* 0x000fe20001784270 */
[----:B------:R-:W-:-:S12]  /*9bb0*/  BSSY B1, `(.L_x_62) ;  /* 0x0000006000017945 */ /* 0x000fd80003800000 */
[----:B0-----:R-:W-:Y:S05]  /*9bc0*/  @!P4 BRA `(.L_x_63) ;  /* 0x000000000010c947 */ /* 0x001fea0003800000 */
[----:B-----5:R0:W-:Y:S04]  /*9bd0*/  STL [R1+0x80], R0 ;  /* 0x0000800001007387 */ /* 0x0201e80000100800 */
[----:B0-----:R-:W2:Y:S04]  /*9be0*/  LDG.E.LTC128B.U16 R0, desc[UR50][R22.64+0x10] ;  /* 0x0000103216007981 */ /* 0x001ea8000c1e1520 */
[----:B--2---:R0:W-:Y:S04]  /*9bf0*/  STL [R1+0x8], R0 ;  /* 0x0000080001007387 */ /* 0x0041e80000100800 */
[----:B0-----:R0:W5:Y:S02]  /*9c00*/  LDL.LU R0, [R1+0x80] ;  /* 0x0000800001007983 */ /* 0x0011640000300800 */
.L_x_63:
[----:B------:R-:W-:Y:S05]  /*9c10*/  BSYNC B1 ;  /* 0x0000000000017941 */ /* 0x000fea0003800000 */
.L_x_62:
[----:B-----5:R-:W-:Y:S04]  /*9c20*/  STL [R1+0x90], R6 ;  /* 0x0000900601007387 */ /* 0x020fe80000100800 */
[----:B------:R2:W-:Y:S04]  /*9c30*/  STL.64 [R1+0x88], R4 ;  /* 0x0000880401007387 */ /* 0x0005e80000100a00 */
[----:B--2---:R-:W2:Y:S04]  /*9c40*/  LDL.64 R4, [R1] ;  /* 0x0000000001047983 */ /* 0x004ea80000100a00 */
[----:B------:R3:W-:Y:S04]  /*9c50*/  STL [R1+0x80], R0 ;  /* 0x0000800001007387 */ /* 0x0007e80000100800 */
[----:B---3--:R-:W3:Y:S02]  /*9c60*/  LDL.LU R0, [R1+0x8] ;  /* 0x0000080001007983 */ /* 0x008ee40000300800 */
[----:B---3--:R-:W-:-:S05]  /*9c70*/  HADD2.F32 R6, -RZ, R0.H0_H0 ;  /* 0x20000000ff067230 */ /* 0x008fca0000004100 */
[----:B------:R-:W-:-:S04]  /*9c80*/  FMUL R6, R6, R16 ;  /* 0x0000001006067220 */ /* 0x000fc80000400000 */
[----:B------:R-:W-:Y:S02]  /*9c90*/  FFMA R228, R228, R2, R6 ;  /* 0x00000002e4e47223 */ /* 0x000fe40000000006 */
[----:B------:R3:W5:Y:S01]  /*9ca0*/  LDL.LU R6, [R1+0x90] ;  /* 0x0000900001067983 */ /* 0x0007620000300800 */
[----:B------:R-:W-:Y:S02]  /*9cb0*/  ISETP.GT.AND P5, PT, R3, 0x100, P1 ;  /* 0x000001000300780c */ /* 0x000fe40000fa4270 */
[----:B------:R-:W-:-:S05]  /*9cc0*/  F2FP.F16.F32.PACK_AB R228, RZ, R228 ;  /* 0x000000e4ffe4723e */ /* 0x000fca00000000ff */
[----:B--2---:R2:W-:Y:S04]  /*9cd0*/  @P4 STG.E.U16 desc[UR50][R4.64+0x10], R228 ;  /* 0x000010e404004986 */ /* 0x0045e8000c101532 */
[----:B--2---:R3:W5:Y:S01]  /*9ce0*/  LDL.LU.64 R4, [R1+0x88] ;  /* 0x0000880001047983 */ /* 0x0047620000300a00 */
[----:B------:R-:W-:-:S03]  /*9cf0*/  PRMT R228, R0, 0x7610, R228 ;  /* 0x0000761000e47816 */ /* 0x000fc600000000e4 */
[----:B------:R3:W5:Y:S01]  /*9d00*/  LDL.LU R0, [R1+0x80] ;  /* 0x0000800001007983 */ /* 0x0007620000300800 */
[----:B------:R-:W-:Y:S04]  /*9d10*/  BSSY B1, `(.L_x_64) ;  /* 0x0000003000017945 */ /* 0x000fe80003800000 */
[----:B------:R-:W-:Y:S05]  /*9d20*/  @!P5 BRA `(.L_x_65) ;  /* 0x000000000004d947 */ /* 0x000fea0003800000 */
[----:B------:R2:W5:Y:S02]  /*9d30*/  LDG.E.LTC128B.U16 R228, desc[UR50][R22.64+0x12] ;  /* 0x0000123216e47981 */ /* 0x000564000c1e1520 */
.L_x_65:
[----:B------:R-:W-:Y:S05]  /*9d40*/  BSYNC B1 ;  /* 0x0000000000017941 */ /* 0x000fea0003800000 */
.L_x_64:
[----:B-----5:R-:W-:Y:S04]  /*9d50*/  STL [R1+0x88], R0 ;  /* 0x0000880001007387 */ /* 0x020fe80000100800 */
[----:B------:R4:W-:Y:S04]  /*9d60*/  STL.64 [R1+0x80], R4 ;  /* 0x0000800401007387 */ /* 0x0009e80000100a00 */
[----:B----4-:R-:W4:Y:S01]  /*9d70*/  LDL.LU.64 R4, [R1] ;  /* 0x0000000001047983 */ /* 0x010f220000300a00 */
[----:B------:R-:W-:-:S05]  /*9d80*/  HADD2.F32 R0, -RZ, R228.H0_H0 ;  /* 0x200000e4ff007230 */ /* 0x000fca0000004100 */
[----:B------:R-:W-:-:S04]  /*9d90*/  FMUL R0, R0, R16 ;  /* 0x0000001000007220 */ /* 0x000fc80000400000 */
[----:B------:R-:W-:Y:S02]  /*9da0*/  FFMA R229, R229, R2, R0 ;  /* 0x00000002e5e57223 */ /* 0x000fe40000000000 */
[----:B------:R0:W5:Y:S01]  /*9db0*/  LDL.LU R0, [R1+0x88] ;  /* 0x0000880001007983 */ /* 0x0001620000300800 */
[----:B------:R-:W-:Y:S02]  /*9dc0*/  ISETP.GT.AND P4, PT, R3, 0x108, P2 ;  /* 0x000001080300780c */ /* 0x000fe40001784270 */
[----:B------:R-:W-:-:S05]  /*9dd0*/  F2FP.F16.F32.PACK_AB R229, RZ, R229 ;  /* 0x000000e5ffe5723e */ /* 0x000fca00000000ff */
[----:B----4-:R4:W-:Y:S04]  /*9de0*/  @P5 STG.E.U16 desc[UR50][R4.64+0x12], R229 ;  /* 0x000012e504005986 */ /* 0x0109e8000c101532 */
[----:B----4-:R0:W5:Y:S01]  /*9df0*/  LDL.LU.64 R4, [R1+0x80] ;  /* 0x0000800001047983 */ /* 0x0101620000300a00 */
[----:B------:R-:W-:Y:S04]  /*9e00*/  BSSY B1, `(.L_x_66) ;  /* 0x0000003000017945 */ /* 0x000fe80003800000 */
[----:B------:R-:W-:Y:S05]  /*9e10*/  @!P4 BRA `(.L_x_67) ;  /* 0x000000000004c947 */ /* 0x000fea0003800000 */
[----:B------:R4:W5:Y:S02]  /*9e20*/  LDG.E.LTC128B.U16 R228, desc[UR50][R224.64+0x10] ;  /* 0x00001032e0e47981 */ /* 0x000964000c1e1520 */
.L_x_67:
[----:B------:R-:W-:Y:S05]  /*9e30*/  BSYNC B1 ;  /* 0x0000000000017941 */ /* 0x000fea0003800000 */
.L_x_66:
[----:B-----5:R0:W-:Y:S04]  /*9e40*/  STL.64 [R1+0x80], R4 ;  /* 0x0000800401007387 */ /* 0x0201e80000100a00 */
[----:B0-----:R-:W2:Y:S01]  /*9e50*/  LDL.LU.64 R4, [R1+0x28] ;  /* 0x0000280001047983 */ /* 0x001ea20000300a00 */
[----:B------:R-:W-:Y:S01]  /*9e60*/  HADD2.F32 R229, -RZ, R228.H0_H0 ;  /* 0x200000e4ffe57230 */ /* 0x000fe20000004100 */
[----:B------:R-:W-:-:S04]  /*9e70*/  ISETP.GT.AND P5, PT, R3, 0x108, P1 ;  /* 0x000001080300780c */ /* 0x000fc80000fa4270 */
[----:B------:R-:W-:-:S04]  /*9e80*/  FMUL R229, R229, R16 ;  /* 0x00000010e5e57220 */ /* 0x000fc80000400000 */
[----:B------:R-:W-:-:S05]  /*9e90*/  FFMA R229, R230, R2, R229 ;  /* 0x00000002e6e57223 */ /* 0x000fca00000000e5 */
[----:B------:R-:W-:-:S05]  /*9ea0*/  F2FP.F16.F32.PACK_AB R229, RZ, R229 ;  /* 0x000000e5ffe5723e */ /* 0x000fca00000000ff */
[----:B--2---:R0:W-:Y:S04]  /*9eb0*/  @P4 STG.E.U16 desc[UR50][R4.64+0x10], R229 ;  /* 0x000010e504004986 */ /* 0x0041e8000c101532 */
[----:B0-----:R0:W5:Y:S01]  /*9ec0*/  LDL.LU.64 R4, [R1+0x80] ;  /* 0x0000800001047983 */ /* 0x0011620000300a00 */
[----:B------:R-:W-:Y:S04]  /*9ed0*/  BSSY B1, `(.L_x_68) ;  /* 0x0000003000017945 */ /* 0x000fe80003800000 */
[----:B------:R-:W-:Y:S05]  /*9ee0*/  @!P5 BRA `(.L_x_69) ;  /* 0x000000000004d947 */ /* 0x000fea0003800000 */
[----:B------:R2:W5:Y:S02]  /*9ef0*/  LDG.E.LTC128B.U16 R228, desc[UR50][R224.64+0x12] ;  /* 0x00001232e0e47981 */ /* 0x000564000c1e1520 */
.L_x_69:
[----:B------:R-:W-:Y:S05]  /*9f00*/  BSYNC B1 ;  /* 0x0000000000017941 */ /* 0x000fea0003800000 */
.L_x_68:
[----:B------:R0:W-:Y:S04]  /*9f10*/  STL.64 [R1+0xa8], R18 ;  /* 0x0000a81201007387 */ /* 0x0001e80000100a00 */
[----:B0-----:R-:W3:Y:S04]  /*9f20*/  LDL.LU.64 R18, [R1+0x10] ;  /* 0x0000100001127983 */ /* 0x001ee80000300a00 */
[----:B------:R0:W-:Y:S04]  /*9f30*/  STL.64 [R1+0xa0], R14 ;  /* 0x0000a00e01007387 */ /* 0x0001e80000100a00 */
[----:B0-----:R-:W3:Y:S01]  /*9f40*/  LDL.LU.64 R14, [R1+0x50] ;  /* 0x00005000010e7983 */ /* 0x001ee20000300a00 */
[----:B-----5:R-:W-:-:S03]  /*9f50*/  HADD2.F32 R229, -RZ, R228.H0_H0 ;  /* 0x200000e4ffe57230 */ /* 0x020fc60000004100 */
[----:B------:R0:W-:Y:S02]  /*9f60*/  STL.64 [R1+0x98], R12 ;  /* 0x0000980c01007387 */ /* 0x0001e40000100a00 */
[----:B------:R-:W-:-:S04]  /*9f70*/  FMUL R229, R229, R16 ;  /* 0x00000010e5e57220 */ /* 0x000fc80000400000 */
[----:B------:R-:W-:-:S05]  /*9f80*/  FFMA R229, R231, R2, R229 ;  /* 0x00000002e7e57223 */ /* 0x000fca00000000e5 */
[----:B------:R-:W-:Y:S01]  /*9f90*/  F2FP.F16.F32.PACK_AB R229, RZ, R229 ;  /* 0x000000e5ffe5723e */ /* 0x000fe200000000ff */
[----:B0-----:R-:W4:Y:S04]  /*9fa0*/  LDL.LU.64 R12, [R1+0x48] ;  /* 0x00004800010c7983 */ /* 0x001f280000300a00 */
[----:B------:R0:W-:Y:S01]  /*9fb0*/  STL.64 [R1+0x90], R10 ;  /* 0x0000900a01007387 */ /* 0x0001e20000100a00 */
[----:B------:R-:W-:-:S05]  /*9fc0*/  PRMT R230, R229, 0x7610, R230 ;  /* 0x00007610e5e67816 */ /* 0x000fca00000000e6 */
[----:B------:R-:W-:Y:S04]  /*9fd0*/  @P5 STG.E.U16 desc[UR50][R226.64+0x12], R230 ;  /* 0x000012e6e2005986 */ /* 0x000fe8000c101532 */
[----:B0-----:R-:W2:Y:S04]  /*9fe0*/  LDL.LU.64 R10, [R1+0x38] ;  /* 0x00003800010a7983 */ /* 0x001ea80000300a00 */
[----:B------:R0:W-:Y:S04]  /*9ff0*/  STL.64 [R1+0x88], R8 ;  /* 0x0000880801007387 */ /* 0x0001e80000100a00 */
[----:B0-----:R-:W2:Y:S04]  /*a000*/  LDL R8, [R1+0x5c] ;  /* 0x00005c0001087983 */ /* 0x001ea80000100800 */
[----:B------:R-:W2:Y:S04]  /*a010*/  LDL R9, [R1+0x40] ;  /* 0x0000400001097983 */ /* 0x000ea80000100800 */
[----:B------:R0:W-:Y:S04]  /*a020*/  STL.64 [R1+0x80], R4 ;  /* 0x0000800401007387 */ /* 0x0001e80000100a00 */
[----:B------:R-:W2:Y:S04]  /*a030*/  LDL R231, [R1+0x60] ;  /* 0x0000600001e77983 */ /* 0x000ea80000100800 */
[----:B0-----:R-:W2:Y:S01]  /*a040*/  LDL R4, [R1+0x58] ;  /* 0x0000580001047983 */ /* 0x001ea20000100800 */
[----:B---3--:R-:W-:-:S03]  /*a050*/  IADD3 R229, P4, R14, R18, RZ ;  /* 0x000000120ee57210 */ /* 0x008fc60007f9e0ff */
[----:B------:R-:W5:Y:S04]  /*a060*/  LDL.LU.64 R18, [R1+0xa8] ;  /* 0x0000a80001127983 */ /* 0x000f680000300a00 */
[----:B------:R-:W5:Y:S04]  /*a070*/  LDL.LU.64 R14, [R1+0xa0] ;  /* 0x0000a000010e7983 */ /* 0x000f680000300a00 */
[----:B------:R-:W4:Y:S01]  /*a080*/  LDL.LU R227, [R1+0xc] ;  /* 0x00000c0001e37983 */ /* 0x000f220000300800 */
[----:B------:R-:W-:Y:S02]  /*a090*/  ISETP.GT.AND P5, PT, R3, 0x180, P0 ;  /* 0x000001800300780c */ /* 0x000fe400007a4270 */
[----:B------:R-:W-:Y:S01]  /*a0a0*/  PRMT R230, R228, 0x7610, R230 ;  /* 0x00007610e4e67816 */ /* 0x000fe200000000e6 */
[----:B----4-:R-:W-:Y:S01]  /*a0b0*/  IMAD.X R227, R227, 0x1, R13, P4 ;  /* 0x00000001e3e37824 */ /* 0x010fe200020e060d */
[C---:B------:R-:W-:Y:S01]  /*a0c0*/  LEA R226, P4, R229.reuse, R20, 0x1 ;  /* 0x00000014e5e27211 */ /* 0x040fe200078808ff */
[----:B------:R-:W5:Y:S03]  /*a0d0*/  LDL.LU.64 R12, [R1+0x98] ;  /* 0x00009800010c7983 */ /* 0x000f660000300a00 */
[----:B------:R-:W-:-:S02]  /*a0e0*/  LEA.HI.X R227, R229, R21, R227, 0x1, P4 ;  /* 0x00000015e5e37211 */ /* 0x000fc400020f0ce3 */
[----:B------:R-:W3:Y:S04]  /*a0f0*/  LDL R229, [R1+0x44] ;  /* 0x0000440001e57983 */ /* 0x000ee80000100800 */
[----:B------:R2:W4:Y:S04]  /*a100*/  @P5 LDG.E.LTC128B.U16 R230, desc[UR50][R226.64] ;  /* 0x00000032e2e65981 */ /* 0x000528000c1e1520 */
[----:B------:R-:W2:Y:S01]  /*a110*/  LDL.LU.64 R226, [R1+0x18] ;  /* 0x0000180001e27983 */ /* 0x000ea20000300a00 */
[----:B------:R-:W-:Y:S01]  /*a120*/  UIMAD UR4, UR9, 0x300, URZ ;  /* 0x00000300090478a4 */ /* 0x000fe2000f8e023f */
[----:B--2---:R-:W-:-:S03]  /*a130*/  IMAD.WIDE.U32 R226, R9, 0x78, R226 ;  /* 0x0000007809e27825 */ /* 0x004fc600078e00e2 */
[----:B------:R-:W-:-:S04]  /*a140*/  IADD3 R226, P4, R234, R226, RZ ;  /* 0x000000e2eae27210 */ /* 0x000fc80007f9e0ff */
[----:B---3--:R-:W-:-:S03]  /*a150*/  IADD3.X R227, R235, R229, R227, P4, !PT ;  /* 0x000000e5ebe37210 */ /* 0x008fc600027fe4e3 */
[----:B------:R-:W-:-:S03]  /*a160*/  IMAD.WIDE.U32 R226, R17, R9, R226 ;  /* 0x0000000911e27225 */ /* 0x000fc600078e00e2 */
[----:B------:R-:W-:Y:S01]  /*a170*/  IADD3 R228, P4, R236, R226, RZ ;  /* 0x000000e2ece47210 */ /* 0x000fe20007f9e0ff */
[----:B----4-:R-:W-:-:S03]  /*a180*/  HADD2.F32 R226, -RZ, R230.H0_H0 ;  /* 0x200000e6ffe27230 */ /* 0x010fc60000004100 */
[----:B------:R-:W-:Y:S01]  /*a190*/  IADD3.X R229, R237, R231, R227, P4, !PT ;  /* 0x000000e7ede57210 */ /* 0x000fe200027fe4e3 */
[----:B------:R0:W-:Y:S01]  /*a1a0*/  STL [R1+0x10], R230 ;  /* 0x000010e601007387 */ /* 0x0001e20000100800 */
[----:B------:R-:W-:Y:S01]  /*a1b0*/  FMUL R226, R226, R16 ;  /* 0x00000010e2e27220 */ /* 0x000fe20000400000 */
[----:B------:R-:W-:-:S04]  /*a1c0*/  IMAD.WIDE.U32 R228, R4, UR41, R228 ;  /* 0x0000002904e47c25 */ /* 0x000fc8000f8e00e4 */
[----:B------:R-:W-:Y:S01]  /*a1d0*/  FFMA R216, R216, R2, R226 ;  /* 0x00000002d8d87223 */ /* 0x000fe200000000e2 */
[----:B------:R-:W-:Y:S02]  /*a1e0*/  IMAD.IADD R227, R8, 0x1, R229 ;  /* 0x0000000108e37824 */ /* 0x000fe400078e02e5 */
[----:B0-----:R-:W-:Y:S01]  /*a1f0*/  IMAD.U32 R230, RZ, RZ, UR8 ;  /* 0x00000008ffe67e24 */ /* 0x001fe2000f8e00ff */
[----:B------:R-:W-:-:S03]  /*a200*/  LEA R226, P4, R228, R20, 0x1 ;  /* 0x00000014e4e27211 */ /* 0x000fc600078808ff */
[----:B------:R-:W-:Y:S01]  /*a210*/  IMAD.WIDE.U32 R230, R230, 0x300, R6 ;  /* 0x00000300e6e67825 */ /* 0x000fe200078e0006 */
[----:B------:R-:W-:Y:S02]  /*a220*/  LEA.HI.X R227, R228, R21, R227, 0x1, P4 ;  /* 0x00000015e4e37211 */ /* 0x000fe400020f0ce3 */
[----:B------:R-:W-:Y:S01]  /*a230*/  F2FP.F16.F32.PACK_AB R216, RZ, R216 ;  /* 0x000000d8ffd8723e */ /* 0x000fe200000000ff */
[----:B------:R-:W-:Y:S02]  /*a240*/  VIADD R229, R231, UR4 ;  /* 0x00000004e7e57c36 */ /* 0x000fe40008000000 */
[----:B------:R-:W-:Y:S02]  /*a250*/  @P5 IMAD.MOV.U32 R228, RZ, RZ, R230 ;  /* 0x000000ffffe45224 */ /* 0x000fe400078e00e6 */
[----:B------:R-:W-:Y:S02]  /*a260*/  IMAD.WIDE.U32 R8, R9, 0x78, R10 ;  /* 0x0000007809087825 */ /* 0x000fe400078e000a */
[----:B------:R0:W5:Y:S04]  /*a270*/  LDL.LU.64 R10, [R1+0x90] ;  /* 0x00009000010a7983 */ /* 0x0001680000300a00 */
[----:B------:R2:W-:Y:S01]  /*a280*/  @P5 STG.E.U16 desc[UR50][R228.64], R216 ;  /* 0x000000d8e4005986 */ /* 0x0005e2000c101532 */
[----:B------:R-:W-:-:S03]  /*a290*/  IADD3 R4, P5, R234, R8, RZ ;  /* 0x00000008ea047210 */ /* 0x000fc60007fbe0ff */
[----:B------:R3:W-:Y:S04]  /*a2a0*/  STL.64 [R1+0x8], R8 ;  /* 0x0000080801007387 */ /* 0x0007e80000100a00 */
[----:B--2---:R0:W5:Y:S04]  /*a2b0*/  LDL R216, [R1+0x10] ;  /* 0x0000100001d87983 */ /* 0x0041680000100800 */
[----:B---3--:R0:W5:Y:S04]  /*a2c0*/  LDL.LU.64 R8, [R1+0x88] ;  /* 0x0000880001087983 */ /* 0x0081680000300a00 */
[----:B------:R2:W-:Y:S04]  /*a2d0*/  STL [R1], R4 ;  /* 0x0000000401007387 */ /* 0x0005e80000100800 */
[----:B--2---:R0:W5:Y:S01]  /*a2e0*/  LDL.LU.64 R4, [R1+0x80] ;  /* 0x0000800001047983 */ /* 0x0041620000300a00 */
[----:B------:R-:W-:Y:S01]  /*a2f0*/  ISETP.GT.AND P4, PT, R3, 0x180, P3 ;  /* 0x000001800300780c */ /* 0x000fe20001f84270 */
[----:B------:R-:W-:-:S12]  /*a300*/  BSSY B1, `(.L_x_70) ;  /* 0x0000004000017945 */ /* 0x000fd80003800000 */
[----:B0-----:R-:W-:Y:S05]  /*a310*/  @!P4 BRA `(.L_x_71) ;  /* 0x000000000008c947 */ /* 0x001fea0003800000 */
[----:B-----5:R-:W2:Y:S04]  /*a320*/  LDG.E.LTC128B.U16 R216, desc[UR50][R226.64+0x2] ;  /* 0x00000232e2d87981 */ /* 0x020ea8000c1e1520 */
[----:B--2---:R0:W-:Y:S02]  /*a330*/  STL [R1+0x10], R216 ;  /* 0x000010d801007387 */ /* 0x0041e40000100800 */
.L_x_71:
[----:B------:R-:W-:Y:S05]  /*a340*/  BSYNC B1 ;  /* 0x0000000000017941 */ /* 0x000fea0003800000 */
.L_x_70:
[----:B------:R2:W-:Y:S04]  /*a350*/  STL.64 [R1+0x88], R6 ;  /* 0x0000880601007387 */ /* 0x0005e80000100a00 */
[----:B--2---:R-:W2:Y:S01]  /*a360*/  LDL.LU.64 R6, [R1] ;  /* 0x0000000001067983 */ /* 0x004ea20000300a00 */
[----:B0----5:R-:W-:-:S03]  /*a370*/  HADD2.F32 R216, -RZ, R216.H0_H0 ;  /* 0x200000d8ffd87230 */ /* 0x021fc60000004100 */
[----:B--2---:R-:W2:Y:S04]  /*a380*/  LDL.LU R7, [R1+0x44] ;  /* 0x0000440001077983 */ /* 0x004ea80000300800 */
[----:B------:R0:W-:Y:S04]  /*a390*/  STL.64 [R1+0x80], R4 ;  /* 0x0000800401007387 */ /* 0x0001e80000100a00 */
[----:B0-----:R-:W2:Y:S01]  /*a3a0*/  LDL.LU.64 R4, [R1+0x8] ;  /* 0x0000080001047983 */ /* 0x001ea20000300a00 */
[----:B------:R-:W-:-:S04]  /*a3b0*/  FMUL R216, R216, R16 ;  /* 0x00000010d8d87220 */ /* 0x000fc80000400000 */
[----:B------:R-:W-:Y:S01]  /*a3c0*/  FFMA R234, R217, R2, R216 ;  /* 0x00000002d9ea7223 */ /* 0x000fe200000000d8 */
[----:B--2---:R-:W-:Y:S02]  /*a3d0*/  IADD3.X R7, R235, R7, R5, P5, !PT ;  /* 0x00000007eb077210 */ /* 0x004fe40002ffe405 */
[----:B------:R-:W2:Y:S04]  /*a3e0*/  LDL.LU R235, [R1+0x6c] ;  /* 0x00006c0001eb7983 */ /* 0x000ea80000300800 */
[----:B------:R-:W3:Y:S04]  /*a3f0*/  LDL.LU R216, [R1+0x40] ;  /* 0x0000400001d87983 */ /* 0x000ee80000300800 */
[----:B------:R-:W4:Y:S01]  /*a400*/  LDL.LU R5, [R1+0x70] ;  /* 0x0000700001057983 */ /* 0x000f220000300800 */
[----:B--2---:R-:W-:Y:S01]  /*a410*/  LEA R4, P5, R235, R20, 0x1 ;  /* 0x00000014eb047211 */ /* 0x004fe200078a08ff */
[----:B---3--:R-:W-:-:S02]  /*a420*/  IMAD.WIDE.U32 R216, R17, R216, R6 ;  /* 0x000000d811d87225 */ /* 0x008fc400078e0006 */
[----:B------:R0:W5:Y:S01]  /*a430*/  LDL.LU.64 R6, [R1+0x88] ;  /* 0x0000880001067983 */ /* 0x0001620000300a00 */
[----:B----4-:R-:W-:-:S05]  /*a440*/  LEA.HI.X R5, R235, R21, R5, 0x1, P5 ;  /* 0x00000015eb057211 */ /* 0x010fca00028f0c05 */
[----:B------:R2:W-:Y:S04]  /*a450*/  STL.64 [R1+0x8], R4 ;  /* 0x0000080401007387 */ /* 0x0005e80000100a00 */
[----:B--2---:R0:W5:Y:S04]  /*a460*/  LDL.LU.64 R4, [R1+0x80] ;  /* 0x0000800001047983 */ /* 0x0041680000300a00 */
[----:B------:R-:W2:Y:S01]  /*a470*/  LDL.LU R235, [R1+0x60] ;  /* 0x0000600001eb7983 */ /* 0x000ea20000300800 */
[----:B------:R-:W-:Y:S02]  /*a480*/  F2FP.F16.F32.PACK_AB R17, RZ, R234 ;  /* 0x000000eaff11723e */ /* 0x000fe400000000ff */
[----:B------:R-:W-:Y:S01]  /*a490*/  IADD3 R234, P5, R236, R216, RZ ;  /* 0x000000d8ecea7210 */ /* 0x000fe20007fbe0ff */
[----:B------:R-:W-:Y:S01]  /*a4a0*/  @P4 IMAD.MOV.U32 R216, RZ, RZ, R230 ;  /* 0x000000ffffd84224 */ /* 0x000fe200078e00e6 */
[----:B------:R-:W-:-:S02]  /*a4b0*/  ISETP.GT.AND P0, PT, R3, 0x188, P0 ;  /* 0x000001880300780c */ /* 0x000fc40000704270 */
[----:B--2---:R-:W-:Y:S01]  /*a4c0*/  IADD3.X R235, R237, R235, R217, P5, !PT ;  /* 0x000000ebedeb7210 */ /* 0x004fe20002ffe4d9 */
[----:B------:R-:W-:-:S05]  /*a4d0*/  @P4 IMAD.MOV.U32 R217, RZ, RZ, R229 ;  /* 0x000000ffffd94224 */ /* 0x000fca00078e00e5 */
[----:B------:R2:W-:Y:S04]  /*a4e0*/  @P4 STG.E.U16 desc[UR50][R216.64+0x2], R17 ;  /* 0x00000211d8004986 */ /* 0x0005e8000c101532 */
[----:B--2---:R-:W2:Y:S01]  /*a4f0*/  LDL.LU R217, [R1+0x10] ;  /* 0x0000100001d97983 */ /* 0x004ea20000300800 */
[----:B------:R-:W-:Y:S01]  /*a500*/  BSSY B1, `(.L_x_72) ;  /* 0x0000005000017945 */ /* 0x000fe20003800000 */
[----:B--2---:R-:W-:-:S03]  /*a510*/  PRMT R17, R217, 0x7610, R17 ;  /* 0x00007610d9117816 */ /* 0x004fc60000000011 */
[----:B0-----:R-:W-:Y:S05]  /*a520*/  @!P0 BRA `(.L_x_73) ;  /* 0x0000000000088947 */ /* 0x001fea0003800000 */
[----:B------:R-:W2:Y:S04]  /*a530*/  LDL.LU.64 R216, [R1+0x8] ;  /* 0x0000080001d87983 */ /* 0x000ea80000300a00 */
[----:B--2---:R0:W5:Y:S02]  /*a540*/  LDG.E.LTC128B.U16 R17, desc[UR50][R216.64] ;  /* 0x00000032d8117981 */ /* 0x004164000c1e1520 */
.L_x_73:
[----:B------:R-:W-:Y:S05]  /*a550*/  BSYNC B1 ;  /* 0x0000000000017941 */ /* 0x000fea0003800000 */
.L_x_72:
[----:B------:R2:W-:Y:S04]  /*a560*/  STL [R1+0x80], R0 ;  /* 0x0000800001007387 */ /* 0x0005e80000100800 */
[----:B--2---:R-:W2:Y:S04]  /*a570*/  LDL.LU R0, [R1+0x58] ;  /* 0x0000580001007983 */ /* 0x004ea80000300800 */
[----:B0-----:R-:W3:Y:S01]  /*a580*/  LDL.LU R217, [R1+0x5c] ;  /* 0x00005c0001d97983 */ /* 0x001ee20000300800 */
[----:B-----5:R-:W-:-:S05]  /*a590*/  HADD2.F32 R216, -RZ, R17.H0_H0 ;  /* 0x20000011ffd87230 */ /* 0x020fca0000004100 */
[----:B------:R-:W-:Y:S01]  /*a5a0*/  FMUL R216, R216, R16 ;  /* 0x00000010d8d87220 */ /* 0x000fe20000400000 */
[----:B--2---:R-:W-:Y:S02]  /*a5b0*/  IMAD.WIDE.U32 R234, R0, UR41, R234 ;  /* 0x0000002900ea7c25 */ /* 0x004fe4000f8e00ea */
[----:B------:R0:W5:Y:S02]  /*a5c0*/  LDL.LU R0, [R1+0x80] ;  /* 0x0000800001007983 */ /* 0x0001640000300800 */
[----:B------:R-:W-:Y:S01]  /*a5d0*/  FFMA R218, R218, R2, R216 ;  /* 0x00000002dada7223 */ /* 0x000fe200000000d8 */
[----:B---3--:R-:W-:Y:S01]  /*a5e0*/  IMAD.IADD R217, R217, 0x1, R235 ;  /* 0x00000001d9d97824 */ /* 0x008fe200078e02eb */
[----:B------:R-:W-:Y:S01]  /*a5f0*/  LEA R20, P5, R234, R20, 0x1 ;  /* 0x00000014ea147211 */ /* 0x000fe200078a08ff */
[----:B------:R-:W2:Y:S01]  /*a600*/  LDL R235, [R1+0x20] ;  /* 0x0000200001eb7983 */ /* 0x000ea20000100800 */
[----:B------:R-:W-:Y:S01]  /*a610*/  IMAD.U32 R216, RZ, RZ, UR8 ;  /* 0x00000008ffd87e24 */ /* 0x000fe2000f8e00ff */
[----:B------:R-:W-:-:S02]  /*a620*/  F2FP.F16.F32.PACK_AB R218, RZ, R218 ;  /* 0x000000daffda723e */ /* 0x000fc400000000ff */
[----:B------:R-:W-:Y:S01]  /*a630*/  LEA.HI.X R21, R234, R21, R217, 0x1, P5 ;  /* 0x00000015ea157211 */ /* 0x000fe200028f0cd9 */
[----:B------:R-:W-:-:S05]  /*a640*/  IMAD.SHL.U32 R216, R216, 0x10, RZ ;  /* 0x00000010d8d87824 */ /* 0x000fca00078e00ff */
[----:B------:R-:W-:Y:S02]  /*a650*/  IADD3 R216, P4, R216, R230, RZ ;  /* 0x000000e6d8d87210 */ /* 0x000fe40007f9e0ff */
[----:B------:R-:W-:Y:S01]  /*a660*/  ISETP.GT.AND P3, PT, R3, 0x188, P3 ;  /* 0x000001880300780c */ /* 0x000fe20001f64270 */
[----:B------:R-:W-:Y:S02]  /*a670*/  BSSY B1, `(.L_x_74) ;  /* 0x0000005000017945 */ /* 0x000fe40003800000 */
[----:B--2---:R-:W-:-:S05]  /*a680*/  IMAD.X R217, R229, 0x1, R235, P4 ;  /* 0x00000001e5d97824 */ /* 0x004fca00020e06eb */
[----:B------:R0:W-:Y:S05]  /*a690*/  @P0 STG.E.U16 desc[UR50][R216.64], R218 ;  /* 0x000000dad8000986 */ /* 0x0001ea000c101532 */
[----:B------:R-:W-:Y:S05]  /*a6a0*/  @!P3 BRA `(.L_x_75) ;  /* 0x000000000004b947 */ /* 0x000fea0003800000 */
[----:B------:R2:W5:Y:S02]  /*a6b0*/  LDG.E.LTC128B.U16 R17, desc[UR50][R20.64+0x2] ;  /* 0x0000023214117981 */ /* 0x000564000c1e1520 */
.L_x_75:
[----:B------:R-:W-:Y:S05]  /*a6c0*/  BSYNC B1 ;  /* 0x0000000000017941 */ /* 0x000fea0003800000 */
.L_x_74:
[----:B0----5:R-:W-:Y:S01]  /*a6d0*/  HADD2.F32 R218, -RZ, R17.H0_H0 ;  /* 0x20000011ffda7230 */ /* 0x021fe20000004100 */
[----:B------:R-:W-:Y:S01]  /*a6e0*/  ISETP.GT.AND P0, PT, R3, 0x180, P2 ;  /* 0x000001800300780c */ /* 0x000fe20001704270 */
[----:B------:R-:W-:Y:S03]  /*a6f0*/  BSSY B1, `(.L_x_76) ;  /* 0x0000007000017945 */ /* 0x000fe60003800000 */
[----:B------:R-:W-:-:S04]  /*a700*/  FMUL R218, R218, R16 ;  /* 0x00000010dada7220 */ /* 0x000fc80000400000 */
[----:B------:R-:W-:-:S05]  /*a710*/  FFMA R218, R219, R2, R218 ;  /* 0x00000002dbda7223 */ /* 0x000fca00000000da */
[----:B------:R-:W-:-:S05]  /*a720*/  F2FP.F16.F32.PACK_AB R218, RZ, R218 ;  /* 0x000000daffda723e */ /* 0x000fca00000000ff */
[----:B------:R0:W-:Y:S01]  /*a730*/  @P3 STG.E.U16 desc[UR50][R216.64+0x2], R218 ;  /* 0x000002dad8003986 */ /* 0x0001e2000c101532 */
[----:B------:R-:W-:Y:S05]  /*a740*/  @!P0 BRA `(.L_x_77) ;  /* 0x0000000000048947 */ /* 0x000fea0003800000 */
[----:B------:R3:W5:Y:S02]  /*a750*/  LDG.E.LTC128B.U16 R17, desc[UR50][R226.64+0x10] ;  /* 0x00001032e2117981 */ /* 0x000764000c1e1520 */
.L_x_77:
[----:B------:R-:W-:Y:S05]  /*a760*/  BSYNC B1 ;  /* 0x0000000000017941 */ /* 0x000fea0003800000 */
.L_x_76:
[----:B0----5:R-:W-:Y:S01]  /*a770*/  HADD2.F32 R218, -RZ, R17.H0_H0 ;  /* 0x20000011ffda7230 */ /* 0x021fe20000004100 */
[----:B------:R-:W-:Y:S01]  /*a780*/  ISETP.GT.AND P3, PT, R3, 0x180, P1 ;  /* 0x000001800300780c */ /* 0x000fe20000f64270 */
[----:B------:R-:W-:Y:S01]  /*a790*/  @P0 IMAD.MOV.U32 R219, RZ, RZ, R229 ;  /* 0x000000ffffdb0224 */ /* 0x000fe200078e00e5 */
[----:B------:R-:W-:Y:S02]  /*a7a0*/  BSSY B1, `(.L_x_78) ;  /* 0x0000009000017945 */ /* 0x000fe40003800000 */
[----:B------:R-:W-:-:S04]  /*a7b0*/  FMUL R218, R218, R16 ;  /* 0x00000010dada7220 */ /* 0x000fc80000400000 */
[----:B------:R-:W-:-:S05]  /*a7c0*/  FFMA R218, R220, R2, R218 ;  /* 0x00000002dcda7223 */ /* 0x000fca00000000da */
[----:B------:R-:W-:-:S04]  /*a7d0*/  F2FP.F16.F32.PACK_AB R218, RZ, R218 ;  /* 0x000000daffda723e */ /* 0x000fc800000000ff */
[----:B------:R-:W-:Y:S01]  /*a7e0*/  PRMT R220, R218, 0x7610, R220 ;  /* 0x00007610dadc7816 */ /* 0x000fe200000000dc */
[----:B------:R-:W-:-:S05]  /*a7f0*/  @P0 IMAD.MOV.U32 R218, RZ, RZ, R230 ;  /* 0x000000ffffda0224 */ /* 0x000fca00078e00e6 */
[----:B------:R0:W-:Y:S01]  /*a800*/  @P0 STG.E.U16 desc[UR50][R218.64+0x10], R220 ;  /* 0x000010dcda000986 */ /* 0x0001e2000c101532 */
[----:B------:R-:W-:Y:S05]  /*a810*/  @!P3 BRA `(.L_x_79) ;  /* 0x000000000004b947 */ /* 0x000fea0003800000 */
[----:B------:R4:W5:Y:S02]  /*a820*/  LDG.E.LTC128B.U16 R17, desc[UR50][R226.64+0x12] ;  /* 0x00001232e2117981 */ /* 0x000964000c1e1520 */
.L_x_79:
[----:B------:R-:W-:Y:S05]  /*a830*/  BSYNC B1 ;  /* 0x0000000000017941 */ /* 0x000fea0003800000 */
.L_x_78:
[----:B0----5:R-:W-:Y:S01]  /*a840*/  HADD2.F32 R218, -RZ, R17.H0_H0 ;  /* 0x20000011ffda7230 */ /* 0x021fe20000004100 */
[----:B------:R-:W-:Y:S01]  /*a850*/  ISETP.GT.AND P2, PT, R3, 0x188, P2 ;  /* 0x000001880300780c */ /* 0x000fe20001744270 */
[----:B------:R-:W-:Y:S01]  /*a860*/  @P3 IMAD.MOV.U32 R228, RZ, RZ, R230 ;  /* 0x000000ffffe43224 */ /* 0x000fe200078e00e6 */
[----:B------:R-:W-:Y:S02]  /*a870*/  BSSY B1, `(.L_x_80) ;  /* 0x0000007000017945 */ /* 0x000fe40003800000 */
[----:B------:R-:W-:-:S04]  /*a880*/  FMUL R218, R218, R16 ;  /* 0x00000010dada7220 */ /* 0x000fc80000400000 */
[----:B------:R-:W-:-:S05]  /*a890*/  FFMA R218, R221, R2, R218 ;  /* 0x00000002ddda7223 */ /* 0x000fca00000000da */
[----:B------:R-:W-:-:S05]  /*a8a0*/  F2FP.F16.F32.PACK_AB R218, RZ, R218 ;  /* 0x000000daffda723e */ /* 0x000fca00000000ff */
[----:B------:R0:W-:Y:S01]  /*a8b0*/  @P3 STG.E.U16 desc[UR50][R228.64+0x12], R218 ;  /* 0x000012dae4003986 */ /* 0x0001e2000c101532 */
[----:B------:R-:W-:Y:S05]  /*a8c0*/  @!P2 BRA `(.L_x_81) ;  /* 0x000000000004a947 */ /* 0x000fea0003800000 */
[----:B------:R0:W5:Y:S02]  /*a8d0*/  LDG.E.LTC128B.U16 R17, desc[UR50][R20.64+0x10] ;  /* 0x0000103214117981 */ /* 0x000164000c1e1520 */
.L_x_81:
[----:B------:R-:W-:Y:S05]  /*a8e0*/  BSYNC B1 ;  /* 0x0000000000017941 */ /* 0x000fea0003800000 */
.L_x_80:
[----:B-----5:R-:W-:Y:S01]  /*a8f0*/  HADD2.F32 R219, -RZ, R17.H0_H0 ;  /* 0x20000011ffdb7230 */ /* 0x020fe20000004100 */
        /* <DEDUP_REMOVED lines=8> */
.L_x_83:
[----:B------:R-:W-:Y:S05]  /*a980*/  BSYNC B1 ;  /* 0x0000000000017941 */ /* 0x000fea0003800000 */
.L_x_82:
[----:B0----5:R-:W-:Y:S01]  /*a990*/  HADD2.F32 R219, -RZ, R17.H0_H0 ;  /* 0x20000011ffdb7230 */ /* 0x021fe20000004100 */
[----:B------:R-:W-:Y:S01]  /*a9a0*/  ISETP.GT.AND P3, PT, R0, 0x10, PT ;  /* 0x000000100000780c */ /* 0x000fe20003f64270 */
[----:B------:R-:W-:Y:S03]  /*a9b0*/  BSSY B1, `(.L_x_84) ;  /* 0x0000008000017945 */ /* 0x000fe60003800000 */
[----:B------:R-:W-:Y:S01]  /*a9c0*/  FMUL R218, R219, R16 ;  /* 0x00000010dbda7220 */ /* 0x000fe20000400000 */
[----:B------:R-:W-:-:S03]  /*a9d0*/  ISETP.GT.AND P0, PT, R3, RZ, P3 ;  /* 0x000000ff0300720c */ /* 0x000fc60001f04270 */
[----:B------:R-:W-:-:S05]  /*a9e0*/  FFMA R218, R223, R2, R218 ;  /* 0x00000002dfda7223 */ /* 0x000fca00000000da */
[----:B------:R-:W-:-:S05]  /*a9f0*/  F2FP.F16.F32.PACK_AB R218, RZ, R218 ;  /* 0x000000daffda723e */ /* 0x000fca00000000ff */
[----:B------:R0:W-:Y:S01]  /*aa00*/  @P1 STG.E.U16 desc[UR50][R216.64+0x12], R218 ;  /* 0x000012dad8001986 */ /* 0x0001e2000c101532 */
[----:B------:R-:W-:Y:S05]  /*aa10*/  @!P0 BRA `(.L_x_85) ;  /* 0x0000000000048947 */ /* 0x000fea0003800000 */
[----:B------:R0:W5:Y:S02]  /*aa20*/  LDG.E.LTC128B.U16 R17, desc[UR50][R4.64+0x20] ;  /* 0x0000203204117981 */ /* 0x000164000c1e1520 */
.L_x_85:
[----:B------:R-:W-:Y:S05]  /*aa30*/  BSYNC B1 ;  /* 0x0000000000017941 */ /* 0x000fea0003800000 */
.L_x_84:
        /* <DEDUP_REMOVED lines=10> */
.L_x_87:
[----:B------:R-:W-:Y:S05]  /*aae0*/  BSYNC B1 ;  /* 0x0000000000017941 */ /* 0x000fea0003800000 */
.L_x_86:
        /* <DEDUP_REMOVED lines=9> */
.L_x_89:
[----:B------:R-:W-:Y:S05]  /*ab80*/  BSYNC B1 ;  /* 0x0000000000017941 */ /* 0x000fea0003800000 */
.L_x_88:
        /* <DEDUP_REMOVED lines=9> */
.L_x_91:
[----:B------:R-:W-:Y:S05]  /*ac20*/  BSYNC B1 ;  /* 0x0000000000017941 */ /* 0x000fea0003800000 */
.L_x_90:
        /* <DEDUP_REMOVED lines=10> */
.L_x_93:
[----:B------:R-:W-:Y:S05]  /*acd0*/  BSYNC B1 ;  /* 0x0000000000017941 */ /* 0x000fea0003800000 */
.L_x_92:
[----:B-----5:R-:W-:Y:S01]  /*ace0*/  HADD2.F32 R209, -RZ, R17.H0_H0 ;  /* 0x20000011ffd17230 */ /* 0x020fe20000004100 */
        /* <DEDUP_REMOVED lines=9> */
.L_x_95:
[----:B------:R-:W-:Y:S05]  /*ad80*/  BSYNC B1 ;  /* 0x0000000000017941 */ /* 0x000fea0003800000 */
.L_x_94:
        /* <DEDUP_REMOVED lines=9> */
.L_x_97:
[----:B------:R-:W-:Y:S05]  /*ae20*/  BSYNC B1 ;  /* 0x0000000000017941 */ /* 0x000fea0003800000 */
.L_x_96:
        /* <DEDUP_REMOVED lines=9> */
.L_x_99:
[----:B------:R-:W-:Y:S05]  /*aec0*/  BSYNC B1 ;  /* 0x0000000000017941 */ /* 0x000fea0003800000 */
.L_x_98:
        /* <DEDUP_REMOVED lines=9> */
.L_x_101:
[----:B------:R-:W-:Y:S05]  /*af60*/  BSYNC B1 ;  /* 0x0000000000017941 */ /* 0x000fea0003800000 */
.L_x_100:
        /* <DEDUP_REMOVED lines=9> */
.L_x_103:
[----:B------:R-:W-:Y:S05]  /*b000*/  BSYNC B1 ;  /* 0x0000000000017941 */ /* 0x000fea0003800000 */
.L_x_102:
        /* <DEDUP_REMOVED lines=9> */
.L_x_105:
[----:B------:R-:W-:Y:S05]  /*b0a0*/  BSYNC B1 ;  /* 0x0000000000017941 */ /* 0x000fea0003800000 */
.L_x_104:
        /* <DEDUP_REMOVED lines=9> */
.L_x_107:
[----:B------:R-:W-:Y:S05]  /*b140*/  BSYNC B1 ;  /* 0x0000000000017941 */ /* 0x000fea0003800000 */
.L_x_106:
        /* <DEDUP_REMOVED lines=9> */
.L_x_109:
[----:B------:R-:W-:Y:S05]  /*b1e0*/  BSYNC B1 ;  /* 0x0000000000017941 */ /* 0x000fea0003800000 */
.L_x_108:
        /* <DEDUP_REMOVED lines=9> */
.L_x_111:
[----:B------:R-:W-:Y:S05]  /*b280*/  BSYNC B1 ;  /* 0x0000000000017941 */ /* 0x000fea0003800000 */
.L_x_110:
        /* <DEDUP_REMOVED lines=9> */
.L_x_113:
[----:B------:R-:W-:Y:S05]  /*b320*/  BSYNC B1 ;  /* 0x0000000000017941 */ /* 0x000fea0003800000 */
.L_x_112:
        /* <DEDUP_REMOVED lines=9> */
.L_x_115:
[----:B------:R-:W-:Y:S05]  /*b3c0*/  BSYNC B1 ;  /* 0x0000000000017941 */ /* 0x000fea0003800000 */
.L_x_114:
[----:B0----5:R-:W-:Y:S01]  /*b3d0*/  HADD2.F32 R201, -RZ, R17.H0_H0 ;  /* 0x20000011ffc97230 */ /* 0x021fe20000004100 */
[----:B------:R-:W2:Y:S01]  /*b3e0*/  LDL.LU.64 R208, [R1+0x30] ;  /* 0x0000300001d07983 */ /* 0x000ea20000300a00 */
[----:B------:R-:W-:Y:S02]  /*b3f0*/  ISETP.GT.AND P5, PT, R3, 0x100, P3 ;  /* 0x000001000300780c */ /* 0x000fe40001fa4270 */
[----:B------:R-:W-:Y:S01]  /*b400*/  PRMT R202, R17, 0x7610, R202 ;  /* 0x0000761011ca7816 */ /* 0x000fe200000000ca */
[----:B------:R-:W-:-:S04]  /*b410*/  FMUL R200, R201, R16 ;  /* 0x00000010c9c87220 */ /* 0x000fc80000400000 */
[----:B------:R-:W-:-:S05]  /*b420*/  FFMA R200, R207, R2, R200 ;  /* 0x00000002cfc87223 */ /* 0x000fca00000000c8 */
[----:B------:R-:W-:-:S04]  /*b430*/  F2FP.F16.F32.PACK_AB R200, RZ, R200 ;  /* 0x000000c8ffc8723e */ /* 0x000fc800000000ff */
[----:B------:R-:W-:-:S05]  /*b440*/  PRMT R204, R200, 0x7610, R204 ;  /* 0x00007610c8cc7816 */ /* 0x000fca00000000cc */
[----:B------:R0:W-:Y:S04]  /*b450*/  @P4 STG.E.U16 desc[UR50][R232.64+0x32], R204 ;  /* 0x000032cce8004986 */ /* 0x0001e8000c101532 */
[----:B------:R-:W3:Y:S01]  /*b460*/  @P5 LDG.E.LTC128B.U16 R202, desc[UR50][R22.64+0x20] ;  /* 0x0000203216ca5981 */ /* 0x000ee2000c1e1520 */
[----:B------:R-:W-:Y:S01]  /*b470*/  IMAD.U32 R203, RZ, RZ, UR8 ;  /* 0x00000008ffcb7e24 */ /* 0x000fe2000f8e00ff */
[----:B------:R-:W-:Y:S01]  /*b480*/  BSSY B1, `(.L_x_116) ;  /* 0x000000f000017945 */ /* 0x000fe20003800000 */
[----:B------:R-:W-:Y:S02]  /*b490*/  IMAD.U32 R200, RZ, RZ, UR8 ;  /* 0x00000008ffc87e24 */ /* 0x000fe4000f8e00ff */
[----:B------:R-:W-:Y:S02]  /*b4a0*/  IMAD.U32 R205, RZ, RZ, UR9 ;  /* 0x00000009ffcd7e24 */ /* 0x000fe4000f8e00ff */
[----:B------:R-:W-:-:S02]  /*b4b0*/  IMAD.SHL.U32 R203, R203, 0x100, RZ ;  /* 0x00000100cbcb7824 */ /* 0x000fc400078e00ff */
[----:B---3--:R-:W-:-:S05]  /*b4c0*/  HADD2.F32 R17, -RZ, R202.H0_H0 ;  /* 0x200000caff117230 */ /* 0x008fca0000004100 */
[----:B------:R-:W-:Y:S01]  /*b4d0*/  FMUL R201, R17, R16 ;  /* 0x0000001011c97220 */ /* 0x000fe20000400000 */
[----:B------:R-:W-:Y:S02]  /*b4e0*/  SHF.L.U64.HI R17, R200, 0x8, R205 ;  /* 0x00000008c8117819 */ /* 0x000fe400000102cd */
[----:B--2---:R-:W-:Y:S01]  /*b4f0*/  IADD3 R200, P4, R203, R208, RZ ;  /* 0x000000d0cbc87210 */ /* 0x004fe20007f9e0ff */
[----:B------:R-:W-:-:S03]  /*b500*/  FFMA R192, R192, R2, R201 ;  /* 0x00000002c0c07223 */ /* 0x000fc600000000c9 */
[----:B------:R-:W-:Y:S02]  /*b510*/  IADD3.X R201, R17, R15, RZ, P4, !PT ;  /* 0x0000000f11c97210 */ /* 0x000fe400027fe4ff */
[----:B------:R-:W-:Y:S02]  /*b520*/  F2FP.F16.F32.PACK_AB R192, RZ, R192 ;  /* 0x000000c0ffc0723e */ /* 0x000fe400000000ff */
[----:B------:R-:W-:-:S03]  /*b530*/  ISETP.GT.AND P4, PT, R3, 0x100, P2 ;  /* 0x000001000300780c */ /* 0x000fc60001784270 */
[----:B------:R0:W-:Y:S10]  /*b540*/  @P5 STG.E.U16 desc[UR50][R200.64+0x20], R192 ;  /* 0x000020c0c8005986 */ /* 0x0001f4000c101532 */
[----:B------:R-:W-:Y:S05]  /*b550*/  @!P4 BRA `(.L_x_117) ;  /* 0x000000000004c947 */ /* 0x000fea0003800000 */
[----:B------:R2:W5:Y:S02]  /*b560*/  LDG.E.LTC128B.U16 R202, desc[UR50][R22.64+0x22] ;  /* 0x0000223216ca7981 */ /* 0x000564000c1e1520 */
.L_x_117:
[----:B------:R-:W-:Y:S05]  /*b570*/  BSYNC B1 ;  /* 0x0000000000017941 */ /* 0x000fea0003800000 */
.L_x_116:
[----:B-----5:R-:W-:Y:S01]  /*b580*/  HADD2.F32 R205, -RZ, R202.H0_H0 ;  /* 0x200000caffcd7230 */ /* 0x020fe20000004100 */
[----:B------:R-:W-:Y:S01]  /*b590*/  ISETP.GT.AND P5, PT, R3, 0x108, P3 ;  /* 0x000001080300780c */ /* 0x000fe20001fa4270 */
[----:B------:R-:W-:-:S03]  /*b5a0*/  IMAD.U32 R207, RZ, RZ, UR8 ;  /* 0x00000008ffcf7e24 */ /* 0x000fc6000f8e00ff */
[----:B0-----:R-:W-:Y:S01]  /*b5b0*/  FMUL R192, R205, R16 ;  /* 0x00000010cdc07220 */ /* 0x001fe20000400000 */
[----:B------:R-:W-:-:S03]  /*b5c0*/  IMAD.SHL.U32 R207, R207, 0x10, RZ ;  /* 0x00000010cfcf7824 */ /* 0x000fc600078e00ff */
[----:B------:R-:W-:-:S05]  /*b5d0*/  FFMA R192, R193, R2, R192 ;  /* 0x00000002c1c07223 */ /* 0x000fca00000000c0 */
[----:B------:R-:W-:-:S04]  /*b5e0*/  F2FP.F16.F32.PACK_AB R192, RZ, R192 ;  /* 0x000000c0ffc0723e */ /* 0x000fc800000000ff */
[----:B------:R-:W-:-:S05]  /*b5f0*/  PRMT R204, R192, 0x7610, R204 ;  /* 0x00007610c0cc7816 */ /* 0x000fca00000000cc */
[----:B------:R0:W-:Y:S04]  /*b600*/  @P4 STG.E.U16 desc[UR50][R200.64+0x22], R204 ;  /* 0x000022ccc8004986 */ /* 0x0001e8000c101532 */
[----:B------:R-:W3:Y:S01]  /*b610*/  @P5 LDG.E.LTC128B.U16 R202, desc[UR50][R224.64+0x20] ;  /* 0x00002032e0ca5981 */ /* 0x000ee2000c1e1520 */
[----:B------:R-:W-:Y:S01]  /*b620*/  IADD3 R192, P4, R207, R200, RZ ;  /* 0x000000c8cfc07210 */ /* 0x000fe20007f9e0ff */
[----:B---3--:R-:W-:-:S05]  /*b630*/  HADD2.F32 R193, -RZ, R202.H0_H0 ;  /* 0x200000caffc17230 */ /* 0x008fca0000004100 */
[----:B------:R-:W-:-:S04]  /*b640*/  FMUL R193, R193, R16 ;  /* 0x00000010c1c17220 */ /* 0x000fc80000400000 */
[----:B------:R-:W-:Y:S01]  /*b650*/  FFMA R194, R194, R2, R193 ;  /* 0x00000002c2c27223 */ /* 0x000fe200000000c1 */
[----:B------:R-:W-:Y:S01]  /*b660*/  IMAD.X R193, R235, 0x1, R201, P4 ;  /* 0x00000001ebc17824 */ /* 0x000fe200020e06c9 */
[----:B------:R-:W-:-:S03]  /*b670*/  ISETP.GT.AND P4, PT, R3, 0x108, P2 ;  /* 0x000001080300780c */ /* 0x000fc60001784270 */
[----:B------:R-:W-:-:S04]  /*b680*/  F2FP.F16.F32.PACK_AB R194, RZ, R194 ;  /* 0x000000c2ffc2723e */ /* 0x000fc800000000ff */
[----:B------:R-:W-:-:S05]  /*b690*/  PRMT R206, R194, 0x7610, R206 ;  /* 0x00007610c2ce7816 */ /* 0x000fca00000000ce */
[----:B------:R3:W-:Y:S04]  /*b6a0*/  @P5 STG.E.U16 desc[UR50][R192.64+0x20], R206 ;  /* 0x000020cec0005986 */ /* 0x0007e8000c101532 */
[----:B------:R-:W4:Y:S01]  /*b6b0*/  @P4 LDG.E.LTC128B.U16 R202, desc[UR50][R224.64+0x22] ;  /* 0x00002232e0ca4981 */ /* 0x000f22000c1e1520 */
[----:B------:R-:W-:Y:S01]  /*b6c0*/  IADD3 R194, P5, R200, R207, RZ ;  /* 0x000000cfc8c27210 */ /* 0x000fe20007fbe0ff */
[----:B------:R-:W-:Y:S01]  /*b6d0*/  BSSY B1, `(.L_x_118) ;  /* 0x000000a000017945 */ /* 0x000fe20003800000 */
[----:B----4-:R-:W-:-:S05]  /*b6e0*/  HADD2.F32 R205, -RZ, R202.H0_H0 ;  /* 0x200000caffcd7230 */ /* 0x010fca0000004100 */
[----:B0-----:R-:W-:-:S04]  /*b6f0*/  FMUL R204, R205, R16 ;  /* 0x00000010cdcc7220 */ /* 0x001fc80000400000 */
[----:B------:R-:W-:Y:S01]  /*b700*/  FFMA R204, R195, R2, R204 ;  /* 0x00000002c3cc7223 */ /* 0x000fe200000000cc */
[----:B------:R-:W-:Y:S01]  /*b710*/  IMAD.X R195, R201, 0x1, R235, P5 ;  /* 0x00000001c9c37824 */ /* 0x000fe200028e06eb */
[----:B------:R-:W-:-:S03]  /*b720*/  ISETP.GT.AND P5, PT, R3, 0x100, P1 ;  /* 0x000001000300780c */ /* 0x000fc60000fa4270 */
[----:B------:R-:W-:-:S05]  /*b730*/  F2FP.F16.F32.PACK_AB R204, RZ, R204 ;  /* 0x000000ccffcc723e */ /* 0x000fca00000000ff */
[----:B------:R3:W-:Y:S05]  /*b740*/  @P4 STG.E.U16 desc[UR50][R194.64+0x22], R204 ;  /* 0x000022ccc2004986 */ /* 0x0007ea000c101532 */
[----:B------:R-:W-:Y:S05]  /*b750*/  @!P5 BRA `(.L_x_119) ;  /* 0x000000000004d947 */ /* 0x000fea0003800000 */
[----:B------:R0:W5:Y:S02]  /*b760*/  LDG.E.LTC128B.U16 R202, desc[UR50][R22.64+0x30] ;  /* 0x0000303216ca7981 */ /* 0x000164000c1e1520 */
.L_x_119:
[----:B------:R-:W-:Y:S05]  /*b770*/  BSYNC B1 ;  /* 0x0000000000017941 */ /* 0x000fea0003800000 */
.L_x_118:
[----:B---3-5:R-:W-:Y:S01]  /*b780*/  HADD2.F32 R195, -RZ, R202.H0_H0 ;  /* 0x200000caffc37230 */ /* 0x028fe20000004100 */
        /* <DEDUP_REMOVED lines=8> */
.L_x_121:
[----:B------:R-:W-:Y:S05]  /*b810*/  BSYNC B1 ;  /* 0x0000000000017941 */ /* 0x000fea0003800000 */
.L_x_120:
        /* <DEDUP_REMOVED lines=9> */
.L_x_123:
[----:B------:R-:W-:Y:S05]  /*b8b0*/  BSYNC B1 ;  /* 0x0000000000017941 */ /* 0x000fea0003800000 */
.L_x_122:
        /* <DEDUP_REMOVED lines=9> */
.L_x_125:
[----:B------:R-:W-:Y:S05]  /*b950*/  BSYNC B1 ;  /* 0x0000000000017941 */ /* 0x000fea0003800000 */
.L_x_124:
[----:B0----5:R-:W-:Y:S01]  /*b960*/  HADD2.F32 R195, -RZ, R202.H0_H0 ;  /* 0x200000caffc37230 */ /* 0x021fe20000004100 */
[----:B------:R-:W-:Y:S01]  /*b970*/  ISETP.GT.AND P5, PT, R3, 0x180, P3 ;  /* 0x000001800300780c */ /* 0x000fe20001fa4270 */
[----:B------:R-:W-:Y:S03]  /*b980*/  BSSY B1, `(.L_x_126) ;  /* 0x0000007000017945 */ /* 0x000fe60003800000 */
[----:B---3--:R-:W-:-:S04]  /*b990*/  FMUL R194, R195, R16 ;  /* 0x00000010c3c27220 */ /* 0x008fc80000400000 */
[----:B------:R-:W-:-:S05]  /*b9a0*/  FFMA R194, R199, R2, R194 ;  /* 0x00000002c7c27223 */ /* 0x000fca00000000c2 */
[----:B------:R-:W-:-:S05]  /*b9b0*/  F2FP.F16.F32.PACK_AB R194, RZ, R194 ;  /* 0x000000c2ffc2723e */ /* 0x000fca00000000ff */
[----:B------:R0:W-:Y:S01]  /*b9c0*/  @P4 STG.E.U16 desc[UR50][R192.64+0x32], R194 ;  /* 0x000032c2c0004986 */ /* 0x0001e2000c101532 */
[----:B------:R-:W-:Y:S05]  /*b9d0*/  @!P5 BRA `(.L_x_127) ;  /* 0x000000000004d947 */ /* 0x000fea0003800000 */
[----:B------:R3:W5:Y:S02]  /*b9e0*/  LDG.E.LTC128B.U16 R202, desc[UR50][R226.64+0x20] ;  /* 0x00002032e2ca7981 */ /* 0x000764000c1e1520 */
.L_x_127:
[----:B------:R-:W-:Y:S05]  /*b9f0*/  BSYNC B1 ;  /* 0x0000000000017941 */ /* 0x000fea0003800000 */
.L_x_126:
[----:B-----5:R-:W-:Y:S01]  /*ba00*/  HADD2.F32 R195, -RZ, R202.H0_H0 ;  /* 0x200000caffc37230 */ /* 0x020fe20000004100 */
[----:B0-----:R-:W-:Y:S01]  /*ba10*/  IADD3 R194, P4, R203, R200, RZ ;  /* 0x000000c8cbc27210 */ /* 0x001fe20007f9e0ff */
[----:B------:R-:W-:Y:S03]  /*ba20*/  BSSY B1, `(.L_x_128) ;  /* 0x0000009000017945 */ /* 0x000fe60003800000 */
[----:B------:R-:W-:-:S04]  /*ba30*/  FMUL R195, R195, R16 ;  /* 0x00000010c3c37220 */ /* 0x000fc80000400000 */
[----:B------:R-:W-:Y:S01]  /*ba40*/  FFMA R184, R184, R2, R195 ;  /* 0x00000002b8b87223 */ /* 0x000fe200000000c3 */
[----:B------:R-:W-:Y:S01]  /*ba50*/  IMAD.X R195, R17, 0x1, R201, P4 ;  /* 0x0000000111c37824 */ /* 0x000fe200020e06c9 */
[----:B------:R-:W-:-:S03]  /*ba60*/  ISETP.GT.AND P4, PT, R3, 0x180, P2 ;  /* 0x000001800300780c */ /* 0x000fc60001784270 */
[----:B------:R-:W-:-:S05]  /*ba70*/  F2FP.F16.F32.PACK_AB R184, RZ, R184 ;  /* 0x000000b8ffb8723e */ /* 0x000fca00000000ff */
[----:B------:R0:W-:Y:S05]  /*ba80*/  @P5 STG.E.U16 desc[UR50][R194.64+0x20], R184 ;  /* 0x000020b8c2005986 */ /* 0x0001ea000c101532 */
[----:B------:R-:W-:Y:S05]  /*ba90*/  @!P4 BRA `(.L_x_129) ;  /* 0x000000000004c947 */ /* 0x000fea0003800000 */
[----:B------:R0:W5:Y:S02]  /*baa0*/  LDG.E.LTC128B.U16 R202, desc[UR50][R226.64+0x22] ;  /* 0x00002232e2ca7981 */ /* 0x000164000c1e1520 */
.L_x_129:
[----:B------:R-:W-:Y:S05]  /*bab0*/  BSYNC B1 ;  /* 0x0000000000017941 */ /* 0x000fea0003800000 */
.L_x_128:
[----:B-----5:R-:W-:Y:S01]  /*bac0*/  HADD2.F32 R197, -RZ, R202.H0_H0 ;  /* 0x200000caffc57230 */ /* 0x020fe20000004100 */
[----:B------:R-:W-:Y:S01]  /*bad0*/  ISETP.GT.AND P3, PT, R3, 0x188, P3 ;  /* 0x000001880300780c */ /* 0x000fe20001f64270 */
[----:B------:R-:W-:Y:S03]  /*bae0*/  BSSY B1, `(.L_x_130) ;  /* 0x0000007000017945 */ /* 0x000fe60003800000 */
[----:B0-----:R-:W-:-:S04]  /*baf0*/  FMUL R184, R197, R16 ;  /* 0x00000010c5b87220 */ /* 0x001fc80000400000 */
[----:B------:R-:W-:-:S05]  /*bb00*/  FFMA R184, R185, R2, R184 ;  /* 0x00000002b9b87223 */ /* 0x000fca00000000b8 */
[----:B------:R-:W-:-:S05]  /*bb10*/  F2FP.F16.F32.PACK_AB R184, RZ, R184 ;  /* 0x000000b8ffb8723e */ /* 0x000fca00000000ff */
[----:B------:R0:W-:Y:S01]  /*bb20*/  @P4 STG.E.U16 desc[UR50][R194.64+0x22], R184 ;  /* 0x000022b8c2004986 */ /* 0x0001e2000c101532 */
[----:B------:R-:W-:Y:S05]  /*bb30*/  @!P3 BRA `(.L_x_131) ;  /* 0x000000000004b947 */ /* 0x000fea0003800000 */
[----:B------:R0:W5:Y:S02]  /*bb40*/  LDG.E.LTC128B.U16 R202, desc[UR50][R20.64+0x20] ;  /* 0x0000203214ca7981 */ /* 0x000164000c1e1520 */
.L_x_131:
[----:B------:R-:W-:Y:S05]  /*bb50*/  BSYNC B1 ;  /* 0x0000000000017941 */ /* 0x000fea0003800000 */
.L_x_130:
[----:B-----5:R-:W-:Y:S01]  /*bb60*/  HADD2.F32 R185, -RZ, R202.H0_H0 ;  /* 0x200000caffb97230 */ /* 0x020fe20000004100 */
[----:B0-----:R-:W-:Y:S01]  /*bb70*/  IADD3 R184, P4, R207, R194, RZ ;  /* 0x000000c2cfb87210 */ /* 0x001fe20007f9e0ff */
[----:B------:R-:W-:Y:S01]  /*bb80*/  BSSY B1, `(.L_x_132) ;  /* 0x0000009000017945 */ /* 0x000fe20003800000 */
[----:B------:R-:W-:Y:S02]  /*bb90*/  ISETP.GT.AND P2, PT, R3, 0x188, P2 ;  /* 0x000001880300780c */ /* 0x000fe40001744270 */
[----:B------:R-:W-:-:S04]  /*bba0*/  FMUL R185, R185, R16 ;  /* 0x00000010b9b97220 */ /* 0x000fc80000400000 */
[----:B------:R-:W-:-:S05]  /*bbb0*/  FFMA R185, R186, R2, R185 ;  /* 0x00000002bab97223 */ /* 0x000fca00000000b9 */
[----:B------:R-:W-:Y:S01]  /*bbc0*/  F2FP.F16.F32.PACK_AB R186, RZ, R185 ;  /* 0x000000b9ffba723e */ /* 0x000fe200000000ff */
[----:B------:R-:W-:-:S05]  /*bbd0*/  IMAD.X R185, R235, 0x1, R195, P4 ;  /* 0x00000001ebb97824 */ /* 0x000fca00020e06c3 */
[----:B------:R0:W-:Y:S01]  /*bbe0*/  @P3 STG.E.U16 desc[UR50][R184.64+0x20], R186 ;  /* 0x000020bab8003986 */ /* 0x0001e2000c101532 */
[----:B------:R-:W-:Y:S05]  /*bbf0*/  @!P2 BRA `(.L_x_133) ;  /* 0x000000000004a947 */ /* 0x000fea0003800000 */
[----:B------:R0:W5:Y:S02]  /*bc00*/  LDG.E.LTC128B.U16 R202, desc[UR50][R20.64+0x22] ;  /* 0x0000223214ca7981 */ /* 0x000164000c1e1520 */
.L_x_133:
[----:B------:R-:W-:Y:S05]  /*bc10*/  BSYNC B1 ;  /* 0x0000000000017941 */ /* 0x000fea0003800000 */
.L_x_132:
[----:B-----5:R-:W-:Y:S01]  /*bc20*/  HADD2.F32 R197, -RZ, R202.H0_H0 ;  /* 0x200000caffc57230 */ /* 0x020fe20000004100 */
[----:B------:R-:W-:Y:S01]  /*bc30*/  ISETP.GT.AND P3, PT, R3, 0x180, P1 ;  /* 0x000001800300780c */ /* 0x000fe20000f64270 */
[----:B------:R-:W-:Y:S03]  /*bc40*/  BSSY B1, `(.L_x_134) ;  /* 0x0000009000017945 */ /* 0x000fe60003800000 */
[----:B0-----:R-:W-:-:S04]  /*bc50*/  FMUL R186, R197, R16 ;  /* 0x00000010c5ba7220 */ /* 0x001fc80000400000 */
[----:B------:R-:W-:Y:S01]  /*bc60*/  FFMA R187, R187, R2, R186 ;  /* 0x00000002bbbb7223 */ /* 0x000fe200000000ba */
[----:B------:R-:W-:-:S04]  /*bc70*/  IADD3 R186, P4, P5, R207, R200, R203 ;  /* 0x000000c8cfba7210 */ /* 0x000fc80007d9e0cb */
[----:B------:R-:W-:Y:S02]  /*bc80*/  F2FP.F16.F32.PACK_AB R196, RZ, R187 ;  /* 0x000000bbffc4723e */ /* 0x000fe400000000ff */
[----:B------:R-:W-:-:S05]  /*bc90*/  IADD3.X R187, R235, R201, R17, P4, P5 ;  /* 0x000000c9ebbb7210 */ /* 0x000fca00027ea411 */
[----:B------:R0:W-:Y:S01]  /*bca0*/  @P2 STG.E.U16 desc[UR50][R186.64+0x22], R196 ;  /* 0x000022c4ba002986 */ /* 0x0001e2000c101532 */
[----:B------:R-:W-:Y:S05]  /*bcb0*/  @!P3 BRA `(.L_x_135) ;  /* 0x000000000004b947 */ /* 0x000fea0003800000 */
[----:B------:R0:W5:Y:S02]  /*bcc0*/  LDG.E.LTC128B.U16 R202, desc[UR50][R226.64+0x30] ;  /* 0x00003032e2ca7981 */ /* 0x000164000c1e1520 */
.L_x_135:
[----:B------:R-:W-:Y:S05]  /*bcd0*/  BSYNC B1 ;  /* 0x0000000000017941 */ /* 0x000fea0003800000 */
.L_x_134:
        /* <DEDUP_REMOVED lines=9> */
.L_x_137:
[----:B------:R-:W-:Y:S05]  /*bd70*/  BSYNC B1 ;  /* 0x0000000000017941 */ /* 0x000fea0003800000 */
.L_x_136:
        /* <DEDUP_REMOVED lines=9> */
.L_x_139:
[----:B------:R-:W-:Y:S05]  /*be10*/  BSYNC B1 ;  /* 0x0000000000017941 */ /* 0x000fea0003800000 */
.L_x_138:
        /* <DEDUP_REMOVED lines=9> */
.L_x_141:
[----:B------:R-:W-:Y:S05]  /*beb0*/  BSYNC B1 ;  /* 0x0000000000017941 */ /* 0x000fea0003800000 */
.L_x_140:
        /* <DEDUP_REMOVED lines=10> */
.L_x_143:
[----:B------:R-:W-:Y:S05]  /*bf60*/  BSYNC B1 ;  /* 0x0000000000017941 */ /* 0x000fea0003800000 */
.L_x_142:
        /* <DEDUP_REMOVED lines=10> */
.L_x_145:
[----:B------:R-:W-:Y:S05]  /*c010*/  BSYNC B1 ;  /* 0x0000000000017941 */ /* 0x000fea0003800000 */
.L_x_144:
        /* <DEDUP_REMOVED lines=9> */
.L_x_147:
[----:B------:R-:W-:Y:S05]  /*c0b0*/  BSYNC B1 ;  /* 0x0000000000017941 */ /* 0x000fea0003800000 */
.L_x_146:
        /* <DEDUP_REMOVED lines=9> */
.L_x_149:
[----:B------:R-:W-:Y:S05]  /*c150*/  BSYNC B1 ;  /* 0x0000000000017941 */ /* 0x000fea0003800000 */
.L_x_148:
        /* <DEDUP_REMOVED lines=10> */
.L_x_151:
[----:B------:R-:W-:Y:S05]  /*c200*/  BSYNC B1 ;  /* 0x0000000000017941 */ /* 0x000fea0003800000 */
.L_x_150:
        /* <DEDUP_REMOVED lines=10> */
.L_x_153:
[----:B------:R-:W-:Y:S05]  /*c2b0*/  BSYNC B1 ;  /* 0x0000000000017941 */ /* 0x000fea0003800000 */
.L_x_152:
        /* <DEDUP_REMOVED lines=9> */
.L_x_155:
[----:B------:R-:W-:Y:S05]  /*c350*/  BSYNC B1 ;  /* 0x0000000000017941 */ /* 0x000fea0003800000 */
.L_x_154:
        /* <DEDUP_REMOVED lines=9> */
.L_x_157:
[----:B------:R-:W-:Y:S05]  /*c3f0*/  BSYNC B1 ;  /* 0x0000000000017941 */ /* 0x000fea0003800000 */
.L_x_156:
        /* <DEDUP_REMOVED lines=9> */
.L_x_159:
[----:B------:R-:W-:Y:S05]  /*c490*/  BSYNC B1 ;  /* 0x0000000000017941 */ /* 0x000fea0003800000 */
.L_x_158:
        /* <DEDUP_REMOVED lines=9> */
.L_x_161:
[----:B------:R-:W-:Y:S05]  /*c530*/  BSYNC B1 ;  /* 0x0000000000017941 */ /* 0x000fea0003800000 */
.L_x_160:
        /* <DEDUP_REMOVED lines=9> */
.L_x_163:
[----:B------:R-:W-:Y:S05]  /*c5d0*/  BSYNC B1 ;  /* 0x0000000000017941 */ /* 0x000fea0003800000 */
.L_x_162:
        /* <DEDUP_REMOVED lines=9> */
.L_x_165:
[----:B------:R-:W-:Y:S05]  /*c670*/  BSYNC B1 ;  /* 0x0000000000017941 */ /* 0x000fea0003800000 */
.L_x_164:
        /* <DEDUP_REMOVED lines=9> */
.L_x_167:
[----:B------:R-:W-:Y:S05]  /*c710*/  BSYNC B1 ;  /* 0x0000000000017941 */ /* 0x000fea0003800000 */
.L_x_166:
        /* <DEDUP_REMOVED lines=9> */
.L_x_169:
[----:B------:R-:W-:Y:S05]  /*c7b0*/  BSYNC B1 ;  /* 0x0000000000017941 */ /* 0x000fea0003800000 */
.L_x_168:
        /* <DEDUP_REMOVED lines=9> */
.L_x_171:
[----:B------:R-:W-:Y:S05]  /*c850*/  BSYNC B1 ;  /* 0x0000000000017941 */ /* 0x000fea0003800000 */
.L_x_170:
        /* <DEDUP_REMOVED lines=9> */
.L_x_173:
[----:B------:R-:W-:Y:S05]  /*c8f0*/  BSYNC B1 ;  /* 0x0000000000017941 */ /* 0x000fea0003800000 */
.L_x_172:
        /* <DEDUP_REMOVED lines=9> */
.L_x_175:
[----:B------:R-:W-:Y:S05]  /*c990*/  BSYNC B1 ;  /* 0x0000000000017941 */ /* 0x000fea0003800000 */
.L_x_174:
        /* <DEDUP_REMOVED lines=9> */
.L_x_177:
[----:B------:R-:W-:Y:S05]  /*ca30*/  BSYNC B1 ;  /* 0x0000000000017941 */ /* 0x000fea0003800000 */
.L_x_176:
        /* <DEDUP_REMOVED lines=9> */
.L_x_179:
[----:B------:R-:W-:Y:S05]  /*cad0*/  BSYNC B1 ;  /* 0x0000000000017941 */ /* 0x000fea0003800000 */
.L_x_178:
        /* <DEDUP_REMOVED lines=9> */
.L_x_181:
[----:B------:R-:W-:Y:S05]  /*cb70*/  BSYNC B1 ;  /* 0x0000000000017941 */ /* 0x000fea0003800000 */
.L_x_180:
        /* <DEDUP_REMOVED lines=9> */
.L_x_183:
[----:B------:R-:W-:Y:S05]  /*cc10*/  BSYNC B1 ;  /* 0x0000000000017941 */ /* 0x000fea0003800000 */
.L_x_182:
        /* <DEDUP_REMOVED lines=9> */
.L_x_185:
[----:B------:R-:W-:Y:S05]  /*ccb0*/  BSYNC B1 ;  /* 0x0000000000017941 */ /* 0x000fea0003800000 */
.L_x_184:
        /* <DEDUP_REMOVED lines=9> */
.L_x_187:
[----:B------:R-:W-:Y:S05]  /*cd50*/  BSYNC B1 ;  /* 0x0000000000017941 */ /* 0x000fea0003800000 */
.L_x_186:
        /* <DEDUP_REMOVED lines=9> */
.L_x_189:
[----:B------:R-:W-:Y:S05]  /*cdf0*/  BSYNC B1 ;  /* 0x0000000000017941 */ /* 0x000fea0003800000 */
.L_x_188:
        /* <DEDUP_REMOVED lines=9> */
.L_x_191:
[----:B------:R-:W-:Y:S05]  /*ce90*/  BSYNC B1 ;  /* 0x0000000000017941 */ /* 0x000fea0003800000 */
.L_x_190:
        /* <DEDUP_REMOVED lines=9> */
.L_x_193:
[----:B------:R-:W-:Y:S05]  /*cf30*/  BSYNC B1 ;  /* 0x0000000000017941 */ /* 0x000fea0003800000 */
.L_x_192:
        /* <DEDUP_REMOVED lines=9> */
.L_x_195:
[----:B------:R-:W-:Y:S05]  /*cfd0*/  BSYNC B1 ;  /* 0x0000000000017941 */ /* 0x000fea0003800000 */
.L_x_194:
        /* <DEDUP_REMOVED lines=9> */
.L_x_197:
[----:B------:R-:W-:Y:S05]  /*d070*/  BSYNC B1 ;  /* 0x0000000000017941 */ /* 0x000fea0003800000 */
.L_x_196:
        /* <DEDUP_REMOVED lines=9> */
.L_x_199:
[----:B------:R-:W-:Y:S05]  /*d110*/  BSYNC B1 ;  /* 0x0000000000017941 */ /* 0x000fea0003800000 */
.L_x_198:
        /* <DEDUP_REMOVED lines=9> */
.L_x_201:
[----:B------:R-:W-:Y:S05]  /*d1b0*/  BSYNC B1 ;  /* 0x0000000000017941 */ /* 0x000fea0003800000 */
.L_x_200:
        /* <DEDUP_REMOVED lines=9> */
.L_x_203:
[----:B------:R-:W-:Y:S05]  /*d250*/  BSYNC B1 ;  /* 0x0000000000017941 */ /* 0x000fea0003800000 */
.L_x_202:
        /* <DEDUP_REMOVED lines=9> */
.L_x_205:
[----:B------:R-:W-:Y:S05]  /*d2f0*/  BSYNC B1 ;  /* 0x0000000000017941 */ /* 0x000fea0003800000 */
.L_x_204:
        /* <DEDUP_REMOVED lines=10> */
.L_x_207:
[----:B------:R-:W-:Y:S05]  /*d3a0*/  BSYNC B1 ;  /* 0x0000000000017941 */ /* 0x000fea0003800000 */
.L_x_206:
        /* <DEDUP_REMOVED lines=10> */
.L_x_209:
[----:B------:R-:W-:Y:S05]  /*d450*/  BSYNC B1 ;  /* 0x0000000000017941 */ /* 0x000fea0003800000 */
.L_x_208:
        /* <DEDUP_REMOVED lines=9> */
.L_x_211:
[----:B------:R-:W-:Y:S05]  /*d4f0*/  BSYNC B1 ;  /* 0x0000000000017941 */ /* 0x000fea0003800000 */
.L_x_210:
        /* <DEDUP_REMOVED lines=9> */
.L_x_213:
[----:B------:R-:W-:Y:S05]  /*d590*/  BSYNC B1 ;  /* 0x0000000000017941 */ /* 0x000fea0003800000 */
.L_x_212:
        /* <DEDUP_REMOVED lines=10> */
.L_x_215:
[----:B------:R-:W-:Y:S05]  /*d640*/  BSYNC B1 ;  /* 0x0000000000017941 */ /* 0x000fea0003800000 */
.L_x_214:
        /* <DEDUP_REMOVED lines=10> */
.L_x_217:
[----:B------:R-:W-:Y:S05]  /*d6f0*/  BSYNC B1 ;  /* 0x0000000000017941 */ /* 0x000fea0003800000 */
.L_x_216:
        /* <DEDUP_REMOVED lines=9> */
.L_x_219:
[----:B------:R-:W-:Y:S05]  /*d790*/  BSYNC B1 ;  /* 0x0000000000017941 */ /* 0x000fea0003800000 */
.L_x_218:
        /* <DEDUP_REMOVED lines=9> */
.L_x_221:
[----:B------:R-:W-:Y:S05]  /*d830*/  BSYNC B1 ;  /* 0x0000000000017941 */ /* 0x000fea0003800000 */
.L_x_220:
        /* <DEDUP_REMOVED lines=9> */
.L_x_223:
[----:B------:R-:W-:Y:S05]  /*d8d0*/  BSYNC B1 ;  /* 0x0000000000017941 */ /* 0x000fea0003800000 */
.L_x_222:
        /* <DEDUP_REMOVED lines=9> */
.L_x_225:
[----:B------:R-:W-:Y:S05]  /*d970*/  BSYNC B1 ;  /* 0x0000000000017941 */ /* 0x000fea0003800000 */
.L_x_224:
        /* <DEDUP_REMOVED lines=9> */
.L_x_227:
[----:B------:R-:W-:Y:S05]  /*da10*/  BSYNC B1 ;  /* 0x0000000000017941 */ /* 0x000fea0003800000 */
.L_x_226:
        /* <DEDUP_REMOVED lines=9> */
.L_x_229:
[----:B------:R-:W-:Y:S05]  /*dab0*/  BSYNC B1 ;  /* 0x0000000000017941 */ /* 0x000fea0003800000 */
.L_x_228:
        /* <DEDUP_REMOVED lines=9> */
.L_x_231:
[----:B------:R-:W-:Y:S05]  /*db50*/  BSYNC B1 ;  /* 0x0000000000017941 */ /* 0x000fea0003800000 */
.L_x_230:
        /* <DEDUP_REMOVED lines=9> */
.L_x_233:
[----:B------:R-:W-:Y:S05]  /*dbf0*/  BSYNC B1 ;  /* 0x0000000000017941 */ /* 0x000fea0003800000 */
.L_x_232:
        /* <DEDUP_REMOVED lines=9> */
.L_x_235:
[----:B------:R-:W-:Y:S05]  /*dc90*/  BSYNC B1 ;  /* 0x0000000000017941 */ /* 0x000fea0003800000 */
.L_x_234:
        /* <DEDUP_REMOVED lines=9> */
.L_x_237:
[----:B------:R-:W-:Y:S05]  /*dd30*/  BSYNC B1 ;  /* 0x0000000000017941 */ /* 0x000fea0003800000 */
.L_x_236:
        /* <DEDUP_REMOVED lines=9> */
.L_x_239:
[----:B------:R-:W-:Y:S05]  /*ddd0*/  BSYNC B1 ;  /* 0x0000000000017941 */ /* 0x000fea0003800000 */
.L_x_238:
        /* <DEDUP_REMOVED lines=9> */
.L_x_241:
[----:B------:R-:W-:Y:S05]  /*de70*/  BSYNC B1 ;  /* 0x0000000000017941 */ /* 0x000fea0003800000 */
.L_x_240:
        /* <DEDUP_REMOVED lines=9> */
.L_x_243:
[----:B------:R-:W-:Y:S05]  /*df10*/  BSYNC B1 ;  /* 0x0000000000017941 */ /* 0x000fea0003800000 */
.L_x_242:
        /* <DEDUP_REMOVED lines=9> */
.L_x_245:
[----:B------:R-:W-:Y:S05]  /*dfb0*/  BSYNC B1 ;  /* 0x0000000000017941 */ /* 0x000fea0003800000 */
.L_x_244:
        /* <DEDUP_REMOVED lines=9> */
.L_x_247:
[----:B------:R-:W-:Y:S05]  /*e050*/  BSYNC B1 ;  /* 0x0000000000017941 */ /* 0x000fea0003800000 */
.L_x_246:
        /* <DEDUP_REMOVED lines=9> */
.L_x_249:
[----:B------:R-:W-:Y:S05]  /*e0f0*/  BSYNC B1 ;  /* 0x0000000000017941 */ /* 0x000fea0003800000 */
.L_x_248:
        /* <DEDUP_REMOVED lines=9> */
.L_x_251:
[----:B------:R-:W-:Y:S05]  /*e190*/  BSYNC B1 ;  /* 0x0000000000017941 */ /* 0x000fea0003800000 */
.L_x_250:
        /* <DEDUP_REMOVED lines=9> */
.L_x_253:
[----:B------:R-:W-:Y:S05]  /*e230*/  BSYNC B1 ;  /* 0x0000000000017941 */ /* 0x000fea0003800000 */
.L_x_252:
        /* <DEDUP_REMOVED lines=9> */
.L_x_255:
[----:B------:R-:W-:Y:S05]  /*e2d0*/  BSYNC B1 ;  /* 0x0000000000017941 */ /* 0x000fea0003800000 */
.L_x_254:
        /* <DEDUP_REMOVED lines=9> */
.L_x_257:
[----:B------:R-:W-:Y:S05]  /*e370*/  BSYNC B1 ;  /* 0x0000000000017941 */ /* 0x000fea0003800000 */
.L_x_256:
        /* <DEDUP_REMOVED lines=9> */
.L_x_259:
[----:B------:R-:W-:Y:S05]  /*e410*/  BSYNC B1 ;  /* 0x0000000000017941 */ /* 0x000fea0003800000 */
.L_x_258:
        /* <DEDUP_REMOVED lines=9> */
.L_x_261:
[----:B------:R-:W-:Y:S05]  /*e4b0*/  BSYNC B1 ;  /* 0x0000000000017941 */ /* 0x000fea0003800000 */
.L_x_260:
        /* <DEDUP_REMOVED lines=9> */
.L_x_263:
[----:B------:R-:W-:Y:S05]  /*e550*/  BSYNC B1 ;  /* 0x0000000000017941 */ /* 0x000fea0003800000 */
.L_x_262:
        /* <DEDUP_REMOVED lines=9> */
.L_x_265:
[----:B------:R-:W-:Y:S05]  /*e5f0*/  BSYNC B1 ;  /* 0x0000000000017941 */ /* 0x000fea0003800000 */
.L_x_264:
        /* <DEDUP_REMOVED lines=9> */
.L_x_267:
[----:B------:R-:W-:Y:S05]  /*e690*/  BSYNC B1 ;  /* 0x0000000000017941 */ /* 0x000fea0003800000 */
.L_x_266:
        /* <DEDUP_REMOVED lines=9> */
.L_x_269:
[----:B------:R-:W-:Y:S05]  /*e730*/  BSYNC B1 ;  /* 0x0000000000017941 */ /* 0x000fea0003800000 */
.L_x_268:
        /* <DEDUP_REMOVED lines=10> */
.L_x_271:
[----:B------:R-:W-:Y:S05]  /*e7e0*/  BSYNC B1 ;  /* 0x0000000000017941 */ /* 0x000fea0003800000 */
.L_x_270:
        /* <DEDUP_REMOVED lines=10> */
.L_x_273:
[----:B------:R-:W-:Y:S05]  /*e890*/  BSYNC B1 ;  /* 0x0000000000017941 */ /* 0x000fea0003800000 */
.L_x_272:
        /* <DEDUP_REMOVED lines=9> */
.L_x_275:
[----:B------:R-:W-:Y:S05]  /*e930*/  BSYNC B1 ;  /* 0x0000000000017941 */ /* 0x000fea0003800000 */
.L_x_274:
        /* <DEDUP_REMOVED lines=9> */
.L_x_277:
[----:B------:R-:W-:Y:S05]  /*e9d0*/  BSYNC B1 ;  /* 0x0000000000017941 */ /* 0x000fea0003800000 */
.L_x_276:
        /* <DEDUP_REMOVED lines=10> */
.L_x_279:
[----:B------:R-:W-:Y:S05]  /*ea80*/  BSYNC B1 ;  /* 0x0000000000017941 */ /* 0x000fea0003800000 */
.L_x_278:
        /* <DEDUP_REMOVED lines=10> */
.L_x_281:
[----:B------:R-:W-:Y:S05]  /*eb30*/  BSYNC B1 ;  /* 0x0000000000017941 */ /* 0x000fea0003800000 */
.L_x_280:
        /* <DEDUP_REMOVED lines=9> */
.L_x_283:
[----:B------:R-:W-:Y:S05]  /*ebd0*/  BSYNC B1 ;  /* 0x0000000000017941 */ /* 0x000fea0003800000 */
.L_x_282:
        /* <DEDUP_REMOVED lines=9> */
.L_x_285:
[----:B------:R-:W-:Y:S05]  /*ec70*/  BSYNC B1 ;  /* 0x0000000000017941 */ /* 0x000fea0003800000 */
.L_x_284:
        /* <DEDUP_REMOVED lines=9> */
.L_x_287:
[----:B------:R-:W-:Y:S05]  /*ed10*/  BSYNC B1 ;  /* 0x0000000000017941 */ /* 0x000fea0003800000 */
.L_x_286:
        /* <DEDUP_REMOVED lines=9> */
.L_x_289:
[----:B------:R-:W-:Y:S05]  /*edb0*/  BSYNC B1 ;  /* 0x0000000000017941 */ /* 0x000fea0003800000 */
.L_x_288:
        /* <DEDUP_REMOVED lines=9> */
.L_x_291:
[----:B------:R-:W-:Y:S05]  /*ee50*/  BSYNC B1 ;  /* 0x0000000000017941 */ /* 0x000fea0003800000 */
.L_x_290:
        /* <DEDUP_REMOVED lines=9> */
.L_x_293:
[----:B------:R-:W-:Y:S05]  /*eef0*/  BSYNC B1 ;  /* 0x0000000000017941 */ /* 0x000fea0003800000 */
.L_x_292:
        /* <DEDUP_REMOVED lines=9> */
.L_x_295:
[----:B------:R-:W-:Y:S05]  /*ef90*/  BSYNC B1 ;  /* 0x0000000000017941 */ /* 0x000fea0003800000 */
.L_x_294:
        /* <DEDUP_REMOVED lines=9> */
.L_x_297:
[----:B------:R-:W-:Y:S05]  /*f030*/  BSYNC B1 ;  /* 0x0000000000017941 */ /* 0x000fea0003800000 */
.L_x_296:
        /* <DEDUP_REMOVED lines=9> */
.L_x_299:
[----:B------:R-:W-:Y:S05]  /*f0d0*/  BSYNC B1 ;  /* 0x0000000000017941 */ /* 0x000fea0003800000 */
.L_x_298:
        /* <DEDUP_REMOVED lines=9> */
.L_x_301:
[----:B------:R-:W-:Y:S05]  /*f170*/  BSYNC B1 ;  /* 0x0000000000017941 */ /* 0x000fea0003800000 */
.L_x_300:
        /* <DEDUP_REMOVED lines=9> */
.L_x_303:
[----:B------:R-:W-:Y:S05]  /*f210*/  BSYNC B1 ;  /* 0x0000000000017941 */ /* 0x000fea0003800000 */
.L_x_302:
        /* <DEDUP_REMOVED lines=9> */
.L_x_305:
[----:B------:R-:W-:Y:S05]  /*f2b0*/  BSYNC B1 ;  /* 0x0000000000017941 */ /* 0x000fea0003800000 */
.L_x_304:
        /* <DEDUP_REMOVED lines=9> */
.L_x_307:
[----:B------:R-:W-:Y:S05]  /*f350*/  BSYNC B1 ;  /* 0x0000000000017941 */ /* 0x000fea0003800000 */
.L_x_306:
        /* <DEDUP_REMOVED lines=9> */
.L_x_309:
[----:B------:R-:W-:Y:S05]  /*f3f0*/  BSYNC B1 ;  /* 0x0000000000017941 */ /* 0x000fea0003800000 */
.L_x_308:
        /* <DEDUP_REMOVED lines=9> */
.L_x_311:
[----:B------:R-:W-:Y:S05]  /*f490*/  BSYNC B1 ;  /* 0x0000000000017941 */ /* 0x000fea0003800000 */
.L_x_310:
        /* <DEDUP_REMOVED lines=9> */
.L_x_313:
[----:B------:R-:W-:Y:S05]  /*f530*/  BSYNC B1 ;  /* 0x0000000000017941 */ /* 0x000fea0003800000 */
.L_x_312:
        /* <DEDUP_REMOVED lines=9> */
.L_x_315:
[----:B------:R-:W-:Y:S05]  /*f5d0*/  BSYNC B1 ;  /* 0x0000000000017941 */ /* 0x000fea0003800000 */
.L_x_314:
        /* <DEDUP_REMOVED lines=9> */
.L_x_317:
[----:B------:R-:W-:Y:S05]  /*f670*/  BSYNC B1 ;  /* 0x0000000000017941 */ /* 0x000fea0003800000 */
.L_x_316:
        /* <DEDUP_REMOVED lines=9> */
.L_x_319:
[----:B------:R-:W-:Y:S05]  /*f710*/  BSYNC B1 ;  /* 0x0000000000017941 */ /* 0x000fea0003800000 */
.L_x_318:
        /* <DEDUP_REMOVED lines=9> */
.L_x_321:
[----:B------:R-:W-:Y:S05]  /*f7b0*/  BSYNC B1 ;  /* 0x0000000000017941 */ /* 0x000fea0003800000 */
.L_x_320:
        /* <DEDUP_REMOVED lines=9> */
.L_x_323:
[----:B------:R-:W-:Y:S05]  /*f850*/  BSYNC B1 ;  /* 0x0000000000017941 */ /* 0x000fea0003800000 */
.L_x_322:
        /* <DEDUP_REMOVED lines=9> */
.L_x_325:
[----:B------:R-:W-:Y:S05]  /*f8f0*/  BSYNC B1 ;  /* 0x0000000000017941 */ /* 0x000fea0003800000 */
.L_x_324:
        /* <DEDUP_REMOVED lines=9> */
.L_x_327:
[----:B------:R-:W-:Y:S05]  /*f990*/  BSYNC B1 ;  /* 0x0000000000017941 */ /* 0x000fea0003800000 */
.L_x_326:
        /* <DEDUP_REMOVED lines=9> */
.L_x_329:
[----:B------:R-:W-:Y:S05]  /*fa30*/  BSYNC B1 ;  /* 0x0000000000017941 */ /* 0x000fea0003800000 */
.L_x_328:
        /* <DEDUP_REMOVED lines=9> */
.L_x_331:
[----:B------:R-:W-:Y:S05]  /*fad0*/  BSYNC B1 ;  /* 0x0000000000017941 */ /* 0x000fea0003800000 */
.L_x_330:
        /* <DEDUP_REMOVED lines=9> */
.L_x_333:
[----:B------:R-:W-:Y:S05]  /*fb70*/  BSYNC B1 ;  /* 0x0000000000017941 */ /* 0x000fea0003800000 */
.L_x_332:
        /* <DEDUP_REMOVED lines=10> */
.L_x_335:
[----:B------:R-:W-:Y:S05]  /*fc20*/  BSYNC B1 ;  /* 0x0000000000017941 */ /* 0x000fea0003800000 */
.L_x_334:
        /* <DEDUP_REMOVED lines=10> */
.L_x_337:
[----:B------:R-:W-:Y:S05]  /*fcd0*/  BSYNC B1 ;  /* 0x0000000000017941 */ /* 0x000fea0003800000 */
.L_x_336:
        /* <DEDUP_REMOVED lines=9> */
.L_x_339:
[----:B------:R-:W-:Y:S05]  /*fd70*/  BSYNC B1 ;  /* 0x0000000000017941 */ /* 0x000fea0003800000 */
.L_x_338:
        /* <DEDUP_REMOVED lines=9> */
.L_x_341:
[----:B------:R-:W-:Y:S05]  /*fe10*/  BSYNC B1 ;  /* 0x0000000000017941 */ /* 0x000fea0003800000 */
.L_x_340:
        /* <DEDUP_REMOVED lines=10> */
.L_x_343:
[----:B------:R-:W-:Y:S05]  /*fec0*/  BSYNC B1 ;  /* 0x0000000000017941 */ /* 0x000fea0003800000 */
.L_x_342:
        /* <DEDUP_REMOVED lines=10> */
.L_x_345:
[----:B------:R-:W-:Y:S05]  /*ff70*/  BSYNC B1 ;  /* 0x0000000000017941 */ /* 0x000fea0003800000 */
.L_x_344:
        /* <DEDUP_REMOVED lines=9> */
.L_x_347:
[----:B------:R-:W-:Y:S05]  /*10010*/  BSYNC B1 ;  /* 0x0000000000017941 */ /* 0x000fea0003800000 */
.L_x_346:
        /* <DEDUP_REMOVED lines=9> */
.L_x_349:
[----:B------:R-:W-:Y:S05]  /*100b0*/  BSYNC B1 ;  /* 0x0000000000017941 */ /* 0x000fea0003800000 */
.L_x_348:
        /* <DEDUP_REMOVED lines=9> */
.L_x_351:
[----:B------:R-:W-:Y:S05]  /*10150*/  BSYNC B1 ;  /* 0x0000000000017941 */ /* 0x000fea0003800000 */
.L_x_350:
        /* <DEDUP_REMOVED lines=9> */
.L_x_353:
[----:B------:R-:W-:Y:S05]  /*101f0*/  BSYNC B1 ;  /* 0x0000000000017941 */ /* 0x000fea0003800000 */
.L_x_352:
        /* <DEDUP_REMOVED lines=9> */
.L_x_355:
[----:B------:R-:W-:Y:S05]  /*10290*/  BSYNC B1 ;  /* 0x0000000000017941 */ /* 0x000fea0003800000 */
.L_x_354:
        /* <DEDUP_REMOVED lines=9> */
.L_x_357:
[----:B------:R-:W-:Y:S05]  /*10330*/  BSYNC B1 ;  /* 0x0000000000017941 */ /* 0x000fea0003800000 */
.L_x_356:
        /* <DEDUP_REMOVED lines=9> */
.L_x_359:
[----:B------:R-:W-:Y:S05]  /*103d0*/  BSYNC B1 ;  /* 0x0000000000017941 */ /* 0x000fea0003800000 */
.L_x_358:
        /* <DEDUP_REMOVED lines=9> */
.L_x_361:
[----:B------:R-:W-:Y:S05]  /*10470*/  BSYNC B1 ;  /* 0x0000000000017941 */ /* 0x000fea0003800000 */
.L_x_360:
        /* <DEDUP_REMOVED lines=9> */
.L_x_363:
[----:B------:R-:W-:Y:S05]  /*10510*/  BSYNC B1 ;  /* 0x0000000000017941 */ /* 0x000fea0003800000 */
.L_x_362:
        /* <DEDUP_REMOVED lines=9> */
.L_x_365:
[----:B------:R-:W-:Y:S05]  /*105b0*/  BSYNC B1 ;  /* 0x0000000000017941 */ /* 0x000fea0003800000 */
.L_x_364:
        /* <DEDUP_REMOVED lines=9> */
.L_x_367:
[----:B------:R-:W-:Y:S05]  /*10650*/  BSYNC B1 ;  /* 0x0000000000017941 */ /* 0x000fea0003800000 */
.L_x_366:
        /* <DEDUP_REMOVED lines=9> */
.L_x_369:
[----:B------:R-:W-:Y:S05]  /*106f0*/  BSYNC B1 ;  /* 0x0000000000017941 */ /* 0x000fea0003800000 */
.L_x_368:
        /* <DEDUP_REMOVED lines=9> */
.L_x_371:
[----:B------:R-:W-:Y:S05]  /*10790*/  BSYNC B1 ;  /* 0x0000000000017941 */ /* 0x000fea0003800000 */
.L_x_370:
        /* <DEDUP_REMOVED lines=9> */
.L_x_373:
[----:B------:R-:W-:Y:S05]  /*10830*/  BSYNC B1 ;  /* 0x0000000000017941 */ /* 0x000fea0003800000 */
.L_x_372:
        /* <DEDUP_REMOVED lines=9> */
.L_x_375:
[----:B------:R-:W-:Y:S05]  /*108d0*/  BSYNC B1 ;  /* 0x0000000000017941 */ /* 0x000fea0003800000 */
.L_x_374:
        /* <DEDUP_REMOVED lines=9> */
.L_x_377:
[----:B------:R-:W-:Y:S05]  /*10970*/  BSYNC B1 ;  /* 0x0000000000017941 */ /* 0x000fea0003800000 */
.L_x_376:
        /* <DEDUP_REMOVED lines=9> */
.L_x_379:
[----:B------:R-:W-:Y:S05]  /*10a10*/  BSYNC B1 ;  /* 0x0000000000017941 */ /* 0x000fea0003800000 */
.L_x_378:
        /* <DEDUP_REMOVED lines=9> */
.L_x_381:
[----:B------:R-:W-:Y:S05]  /*10ab0*/  BSYNC B1 ;  /* 0x0000000000017941 */ /* 0x000fea0003800000 */
.L_x_380:
        /* <DEDUP_REMOVED lines=9> */
.L_x_383:
[----:B------:R-:W-:Y:S05]  /*10b50*/  BSYNC B1 ;  /* 0x0000000000017941 */ /* 0x000fea0003800000 */
.L_x_382:
        /* <DEDUP_REMOVED lines=9> */
.L_x_385:
[----:B------:R-:W-:Y:S05]  /*10bf0*/  BSYNC B1 ;  /* 0x0000000000017941 */ /* 0x000fea0003800000 */
.L_x_384:
        /* <DEDUP_REMOVED lines=9> */
.L_x_387:
[----:B------:R-:W-:Y:S05]  /*10c90*/  BSYNC B1 ;  /* 0x0000000000017941 */ /* 0x000fea0003800000 */
.L_x_386:
        /* <DEDUP_REMOVED lines=9> */
.L_x_389:
[----:B------:R-:W-:Y:S05]  /*10d30*/  BSYNC B1 ;  /* 0x0000000000017941 */ /* 0x000fea0003800000 */
.L_x_388:
        /* <DEDUP_REMOVED lines=9> */
.L_x_391:
[----:B------:R-:W-:Y:S05]  /*10dd0*/  BSYNC B1 ;  /* 0x0000000000017941 */ /* 0x000fea0003800000 */
.L_x_390:
        /* <DEDUP_REMOVED lines=9> */
.L_x_393:
[----:B------:R-:W-:Y:S05]  /*10e70*/  BSYNC B1 ;  /* 0x0000000000017941 */ /* 0x000fea0003800000 */
.L_x_392:
        /* <DEDUP_REMOVED lines=9> */
.L_x_395:
[----:B------:R-:W-:Y:S05]  /*10f10*/  BSYNC B1 ;  /* 0x0000000000017941 */ /* 0x000fea0003800000 */
.L_x_394:
        /* <DEDUP_REMOVED lines=9> */
.L_x_397:
[----:B------:R-:W-:Y:S05]  /*10fb0*/  BSYNC B1 ;  /* 0x0000000000017941 */ /* 0x000fea0003800000 */
.L_x_396:
        /* <DEDUP_REMOVED lines=10> */
.L_x_399:
[----:B------:R-:W-:Y:S05]  /*11060*/  BSYNC B1 ;  /* 0x0000000000017941 */ /* 0x000fea0003800000 */
.L_x_398:
        /* <DEDUP_REMOVED lines=10> */
.L_x_401:
[----:B------:R-:W-:Y:S05]  /*11110*/  BSYNC B1 ;  /* 0x0000000000017941 */ /* 0x000fea0003800000 */
.L_x_400:
        /* <DEDUP_REMOVED lines=9> */
.L_x_403:
[----:B------:R-:W-:Y:S05]  /*111b0*/  BSYNC B1 ;  /* 0x0000000000017941 */ /* 0x000fea0003800000 */
.L_x_402:
        /* <DEDUP_REMOVED lines=9> */
.L_x_405:
[----:B------:R-:W-:Y:S05]  /*11250*/  BSYNC B1 ;  /* 0x0000000000017941 */ /* 0x000fea0003800000 */
.L_x_404:
        /* <DEDUP_REMOVED lines=10> */
.L_x_407:
[----:B------:R-:W-:Y:S05]  /*11300*/  BSYNC B1 ;  /* 0x0000000000017941 */ /* 0x000fea0003800000 */
.L_x_406:
        /* <DEDUP_REMOVED lines=10> */
.L_x_409:
[----:B------:R-:W-:Y:S05]  /*113b0*/  BSYNC B1 ;  /* 0x0000000000017941 */ /* 0x000fea0003800000 */
.L_x_408:
        /* <DEDUP_REMOVED lines=9> */
.L_x_411:
[----:B------:R-:W-:Y:S05]  /*11450*/  BSYNC B1 ;  /* 0x0000000000017941 */ /* 0x000fea0003800000 */
.L_x_410:
        /* <DEDUP_REMOVED lines=9> */
.L_x_413:
[----:B------:R-:W-:Y:S05]  /*114f0*/  BSYNC B1 ;  /* 0x0000000000017941 */ /* 0x000fea0003800000 */
.L_x_412:
        /* <DEDUP_REMOVED lines=9> */
.L_x_415:
[----:B------:R-:W-:Y:S05]  /*11590*/  BSYNC B1 ;  /* 0x0000000000017941 */ /* 0x000fea0003800000 */
.L_x_414:
        /* <DEDUP_REMOVED lines=9> */
.L_x_417:
[----:B------:R-:W-:Y:S05]  /*11630*/  BSYNC B1 ;  /* 0x0000000000017941 */ /* 0x000fea0003800000 */
.L_x_416:
        /* <DEDUP_REMOVED lines=9> */
.L_x_419:
[----:B------:R-:W-:Y:S05]  /*116d0*/  BSYNC B1 ;  /* 0x0000000000017941 */ /* 0x000fea0003800000 */
.L_x_418:
        /* <DEDUP_REMOVED lines=9> */
.L_x_421:
[----:B------:R-:W-:Y:S05]  /*11770*/  BSYNC B1 ;  /* 0x0000000000017941 */ /* 0x000fea0003800000 */
.L_x_420:
        /* <DEDUP_REMOVED lines=9> */
.L_x_423:
[----:B------:R-:W-:Y:S05]  /*11810*/  BSYNC B1 ;  /* 0x0000000000017941 */ /* 0x000fea0003800000 */
.L_x_422:
        /* <DEDUP_REMOVED lines=9> */
.L_x_425:
[----:B------:R-:W-:Y:S05]  /*118b0*/  BSYNC B1 ;  /* 0x0000000000017941 */ /* 0x000fea0003800000 */
.L_x_424:
        /* <DEDUP_REMOVED lines=9> */
.L_x_427:
[----:B------:R-:W-:Y:S05]  /*11950*/  BSYNC B1 ;  /* 0x0000000000017941 */ /* 0x000fea0003800000 */
.L_x_426:
        /* <DEDUP_REMOVED lines=9> */
.L_x_429:
[----:B------:R-:W-:Y:S05]  /*119f0*/  BSYNC B1 ;  /* 0x0000000000017941 */ /* 0x000fea0003800000 */
.L_x_428:
        /* <DEDUP_REMOVED lines=9> */
.L_x_431:
[----:B------:R-:W-:Y:S05]  /*11a90*/  BSYNC B1 ;  /* 0x0000000000017941 */ /* 0x000fea0003800000 */
.L_x_430:
        /* <DEDUP_REMOVED lines=9> */
.L_x_433:
[----:B------:R-:W-:Y:S05]  /*11b30*/  BSYNC B1 ;  /* 0x0000000000017941 */ /* 0x000fea0003800000 */
.L_x_432:
        /* <DEDUP_REMOVED lines=9> */
.L_x_435:
[----:B------:R-:W-:Y:S05]  /*11bd0*/  BSYNC B1 ;  /* 0x0000000000017941 */ /* 0x000fea0003800000 */
.L_x_434:
        /* <DEDUP_REMOVED lines=9> */
.L_x_437:
[----:B------:R-:W-:Y:S05]  /*11c70*/  BSYNC B1 ;  /* 0x0000000000017941 */ /* 0x000fea0003800000 */
.L_x_436:
        /* <DEDUP_REMOVED lines=9> */
.L_x_439:
[----:B------:R-:W-:Y:S05]  /*11d10*/  BSYNC B1 ;  /* 0x0000000000017941 */ /* 0x000fea0003800000 */
.L_x_438:
        /* <DEDUP_REMOVED lines=9> */
.L_x_441:
[----:B------:R-:W-:Y:S05]  /*11db0*/  BSYNC B1 ;  /* 0x0000000000017941 */ /* 0x000fea0003800000 */
.L_x_440:
        /* <DEDUP_REMOVED lines=9> */
.L_x_443:
[----:B------:R-:W-:Y:S05]  /*11e50*/  BSYNC B1 ;  /* 0x0000000000017941 */ /* 0x000fea0003800000 */
.L_x_442:
        /* <DEDUP_REMOVED lines=9> */
.L_x_445:
[----:B------:R-:W-:Y:S05]  /*11ef0*/  BSYNC B1 ;  /* 0x0000000000017941 */ /* 0x000fea0003800000 */
.L_x_444:
        /* <DEDUP_REMOVED lines=9> */
.L_x_447:
[----:B------:R-:W-:Y:S05]  /*11f90*/  BSYNC B1 ;  /* 0x0000000000017941 */ /* 0x000fea0003800000 */
.L_x_446:
        /* <DEDUP_REMOVED lines=9> */
.L_x_449:
[----:B------:R-:W-:Y:S05]  /*12030*/  BSYNC B1 ;  /* 0x0000000000017941 */ /* 0x000fea0003800000 */
.L_x_448:
        /* <DEDUP_REMOVED lines=9> */
.L_x_451:
[----:B------:R-:W-:Y:S05]  /*120d0*/  BSYNC B1 ;  /* 0x0000000000017941 */ /* 0x000fea0003800000 */
.L_x_450:
        /* <DEDUP_REMOVED lines=9> */
.L_x_453:
[----:B------:R-:W-:Y:S05]  /*12170*/  BSYNC B1 ;  /* 0x0000000000017941 */ /* 0x000fea0003800000 */
.L_x_452:
        /* <DEDUP_REMOVED lines=9> */
.L_x_455:
[----:B------:R-:W-:Y:S05]  /*12210*/  BSYNC B1 ;  /* 0x0000000000017941 */ /* 0x000fea0003800000 */
.L_x_454:
        /* <DEDUP_REMOVED lines=9> */
.L_x_457:
[----:B------:R-:W-:Y:S05]  /*122b0*/  BSYNC B1 ;  /* 0x0000000000017941 */ /* 0x000fea0003800000 */
.L_x_456:
        /* <DEDUP_REMOVED lines=9> */
.L_x_459:
[----:B------:R-:W-:Y:S05]  /*12350*/  BSYNC B1 ;  /* 0x0000000000017941 */ /* 0x000fea0003800000 */
.L_x_458:
        /* <DEDUP_REMOVED lines=9> */
.L_x_461:
[----:B------:R-:W-:Y:S05]  /*123f0*/  BSYNC B1 ;  /* 0x0000000000017941 */ /* 0x000fea0003800000 */
.L_x_460:
[----:B------:R-:W-:Y:S05]  /*12400*/  @!P0 BRA `(.L_x_462) ;  /* 0x0000003c00ac8947 */ /* 0x000fea0003800000 */
[----:B-----5:R-:W-:-:S05]  /*12410*/  HADD2.F32 R3, -RZ, R202.H0_H0 ;  /* 0x200000caff037230 */ /* 0x020fca0000004100 */
[----:B0-----:R-:W-:-:S04]  /*12420*/  FMUL R0, R3, R16 ;  /* 0x0000001003007220 */ /* 0x001fc80000400000 */
[----:B------:R-:W-:-:S05]  /*12430*/  FFMA R0, R31, R2, R0 ;  /* 0x000000021f007223 */ /* 0x000fca0000000000 */
[----:B------:R-:W-:-:S05]  /*12440*/  F2FP.F16.F32.PACK_AB R0, RZ, R0 ;  /* 0x00000000ff00723e */ /* 0x000fca00000000ff */
[----:B------:R0:W-:Y:S01]  /*12450*/  STG.E.U16 desc[UR50][R184.64+0xd2], R0 ;  /* 0x0000d200b8007986 */ /* 0x0001e2000c101532 */
[----:B------:R-:W-:Y:S05]  /*12460*/  BRA `(.L_x_462) ;  /* 0x0000003c00947947 */ /* 0x000fea0003800000 */
.L_x_29:
[----:B------:R-:W2:Y:S01]  /*12470*/  LDL.LU R233, [R1+0x24] ;  /* 0x0000240001e97983 */ /* 0x000ea20000300800 */
[----:B------:R-:W-:-:S03]  /*12480*/  ULDC.64 UR4, c[0x0][0x5c0] ;  /* 0x0001700000047ab9 */ /* 0x000fc60000000a00 */
[----:B------:R-:W3:Y:S04]  /*12490*/  LDL.LU R9, [R1+0x28] ;  /* 0x0000280001097983 */ /* 0x000ee80000300800 */
[----:B------:R-:W4:Y:S04]  /*124a0*/  LDL.LU R8, [R1+0x2c] ;  /* 0x00002c0001087983 */ /* 0x000f280000300800 */
[----:B------:R-:W5:Y:S04]  /*124b0*/  LDL.LU R21, [R1+0x20] ;  /* 0x0000200001157983 */ /* 0x000f680000300800 */
[----:B------:R-:W5:Y:S04]  /*124c0*/  LDL.LU R20, [R1+0x30] ;  /* 0x0000300001147983 */ /* 0x000f680000300800 */
[----:B------:R-:W5:Y:S04]  /*124d0*/  LDL.LU R19, [R1+0x34] ;  /* 0x0000340001137983 */ /* 0x000f680000300800 */
[----:B------:R-:W5:Y:S04]  /*124e0*/  LDL.LU R18, [R1+0x38] ;  /* 0x0000380001127983 */ /* 0x000f680000300800 */
[----:B------:R-:W5:Y:S04]  /*124f0*/  LDL.LU R17, [R1+0x3c] ;  /* 0x00003c0001117983 */ /* 0x000f680000300800 */
[----:B------:R-:W5:Y:S04]  /*12500*/  LDL.LU R232, [R1] ;  /* 0x0000000001e87983 */ /* 0x000f680000300800 */
[----:B------:R-:W5:Y:S04]  /*12510*/  LDL.LU R23, [R1+0x4] ;  /* 0x0000040001177983 */ /* 0x000f680000300800 */
[----:B------:R-:W5:Y:S01]  /*12520*/  LDL.LU R22, [R1+0x8] ;  /* 0x0000080001167983 */ /* 0x000f620000300800 */
[----:B------:R-:W-:Y:S01]  /*12530*/  LEA R6, P2, R4, UR4, 0x1 ;  /* 0x0000000404067c11 */ /* 0x000fe2000f8408ff */
[----:B------:R-:W-:Y:S01]  /*12540*/  USHF.L.U64.HI UR4, UR8, 0x4, UR9 ;  /* 0x0000000408047899 */ /* 0x000fe20008010209 */
[----:B------:R-:W-:-:S02]  /*12550*/  ISETP.GT.AND P3, PT, R0, 0x1, PT ;  /* 0x000000010000780c */ /* 0x000fc40003f64270 */
[----:B------:R-:W-:Y:S01]  /*12560*/  LEA.HI.X R7, R4, UR5, R10, 0x1, P2 ;  /* 0x0000000504077c11 */ /* 0x000fe200090f0c0a */
[----:B------:R-:W-:Y:S01]  /*12570*/  USHF.L.U32 UR5, UR8, 0x4, URZ ;  /* 0x0000000408057899 */ /* 0x000fe2000800063f */
[C---:B------:R-:W-:Y:S02]  /*12580*/  ISETP.GT.AND P2, PT, R3.reuse, RZ, P3 ;  /* 0x000000ff0300720c */ /* 0x040fe40001f44270 */
[----:B------:R-:W-:Y:S01]  /*12590*/  ISETP.GT.AND P5, PT, R3, 0x8, P0 ;  /* 0x000000080300780c */ /* 0x000fe200007a4270 */
[----:B------:R-:W-:Y:S01]  /*125a0*/  UIMAD UR11, UR9, 0xf0, URZ ;  /* 0x000000f0090b78a4 */ /* 0x000fe2000f8e023f */
[-C--:B--2---:R-:W-:Y:S01]  /*125b0*/  FMUL R4, R233, R2.reuse ;  /* 0x00000002e9047220 */ /* 0x084fe20000400000 */
[----:B---3--:R-:W-:-:S04]  /*125c0*/  FMUL R9, R9, R2 ;  /* 0x0000000209097220 */ /* 0x008fc80000400000 */
[----:B------:R-:W-:Y:S01]  /*125d0*/  F2FP.F16.F32.PACK_AB R4, RZ, R4 ;  /* 0x00000004ff04723e */ /* 0x000fe200000000ff */
[-C--:B----4-:R-:W-:Y:S01]  /*125e0*/  FMUL R8, R8, R2.reuse ;  /* 0x0000000208087220 */ /* 0x090fe20000400000 */
[----:B------:R-:W-:Y:S02]  /*125f0*/  F2FP.F16.F32.PACK_AB R9, RZ, R9 ;  /* 0x00000009ff09723e */ /* 0x000fe400000000ff */
[----:B------:R-:W-:Y:S01]  /*12600*/  PRMT R10, R4, 0x7610, R10 ;  /* 0x00007610040a7816 */ /* 0x000fe2000000000a */
[----:B-----5:R-:W-:Y:S01]  /*12610*/  FMUL R5, R21, R2 ;  /* 0x0000000215057220 */ /* 0x020fe20000400000 */
[----:B------:R-:W-:Y:S01]  /*12620*/  F2FP.F16.F32.PACK_AB R8, RZ, R8 ;  /* 0x00000008ff08723e */ /* 0x000fe200000000ff */
[----:B------:R-:W2:Y:S01]  /*12630*/  LDL.LU R21, [R1+0xc] ;  /* 0x00000c0001157983 */ /* 0x000ea20000300800 */
[----:B------:R-:W-:Y:S02]  /*12640*/  PRMT R12, R9, 0x7610, R12 ;  /* 0x00007610090c7816 */ /* 0x000fe4000000000c */
[----:B------:R-:W-:Y:S01]  /*12650*/  PRMT R13, R8, 0x7610, R13 ;  /* 0x00007610080d7816 */ /* 0x000fe2000000000d */
[-C--:B------:R-:W-:Y:S01]  /*12660*/  FMUL R8, R20, R2.reuse ;  /* 0x0000000214087220 */ /* 0x080fe20000400000 */
[----:B------:R0:W-:Y:S01]  /*12670*/  @P2 STG.E.U16 desc[UR50][R6.64+0x2], R10 ;  /* 0x0000020a06002986 */ /* 0x0001e2000c101532 */
[----:B------:R-:W-:Y:S01]  /*12680*/  FMUL R9, R19, R2 ;  /* 0x0000000213097220 */ /* 0x000fe20000400000 */
[----:B------:R-:W-:-:S02]  /*12690*/  F2FP.F16.F32.PACK_AB R5, RZ, R5 ;  /* 0x00000005ff05723e */ /* 0x000fc400000000ff */
[----:B------:R-:W3:Y:S01]  /*126a0*/  LDL.LU R20, [R1+0x10] ;  /* 0x0000100001147983 */ /* 0x000ee20000300800 */
[----:B------:R-:W-:Y:S02]  /*126b0*/  F2FP.F16.F32.PACK_AB R8, RZ, R8 ;  /* 0x00000008ff08723e */ /* 0x000fe400000000ff */
[----:B------:R-:W-:Y:S01]  /*126c0*/  PRMT R11, R5, 0x7610, R11 ;  /* 0x00007610050b7816 */ /* 0x000fe2000000000b */
[----:B------:R-:W4:Y:S01]  /*126d0*/  LDL.LU R19, [R1+0x14] ;  /* 0x0000140001137983 */ /* 0x000f220000300800 */
[----:B------:R-:W-:Y:S02]  /*126e0*/  F2FP.F16.F32.PACK_AB R9, RZ, R9 ;  /* 0x00000009ff09723e */ /* 0x000fe400000000ff */
[----:B------:R-:W-:Y:S01]  /*126f0*/  IADD3 R4, P4, R6, UR5, RZ ;  /* 0x0000000506047c10 */ /* 0x000fe2000ff9e0ff */
[----:B------:R1:W-:Y:S01]  /*12700*/  @P1 STG.E.U16 desc[UR50][R6.64], R11 ;  /* 0x0000000b06001986 */ /* 0x0003e2000c101532 */
[----:B0-----:R-:W-:Y:S01]  /*12710*/  PRMT R10, R8, 0x7610, R10 ;  /* 0x00007610080a7816 */ /* 0x001fe2000000000a */
[----:B------:R-:W-:Y:S01]  /*12720*/  FMUL R8, R18, R2 ;  /* 0x0000000212087220 */ /* 0x000fe20000400000 */
[----:B------:R-:W-:Y:S01]  /*12730*/  ISETP.GT.AND P1, PT, R3, 0x8, P3 ;  /* 0x000000080300780c */ /* 0x000fe20001f24270 */
[----:B------:R-:W5:Y:S01]  /*12740*/  LDL.LU R18, [R1+0x18] ;  /* 0x0000180001127983 */ /* 0x000f620000300800 */
[----:B------:R-:W-:-:S02]  /*12750*/  ISETP.GT.AND P2, PT, R0, 0x8, PT ;  /* 0x000000080000780c */ /* 0x000fc40003f44270 */
[----:B------:R-:W-:Y:S02]  /*12760*/  IADD3.X R5, R7, UR4, RZ, P4, !PT ;  /* 0x0000000407057c10 */ /* 0x000fe4000a7fe4ff */
[----:B------:R-:W-:Y:S02]  /*12770*/  ISETP.GT.AND P4, PT, R3, RZ, P2 ;  /* 0x000000ff0300720c */ /* 0x000fe40001784270 */
[----:B-1----:R-:W-:Y:S01]  /*12780*/  PRMT R11, R9, 0x7610, R11 ;  /* 0x00007610090b7816 */ /* 0x002fe2000000000b */
[----:B------:R-:W-:Y:S01]  /*12790*/  FMUL R9, R17, R2 ;  /* 0x0000000211097220 */ /* 0x000fe20000400000 */
[----:B------:R0:W-:Y:S04]  /*127a0*/  @P5 STG.E.U16 desc[UR50][R4.64], R12 ;  /* 0x0000000c04005986 */ /* 0x0001e8000c101532 */
[----:B------:R-:W5:Y:S04]  /*127b0*/  LDL.LU R17, [R1+0x1c] ;  /* 0x00001c0001117983 */ /* 0x000f680000300800 */
[----:B------:R1:W-:Y:S01]  /*127c0*/  @P1 STG.E.U16 desc[UR50][R4.64+0x2], R13 ;  /* 0x0000020d04001986 */ /* 0x0003e2000c101532 */
[----:B------:R-:W-:-:S03]  /*127d0*/  ISETP.GT.AND P1, PT, R0, 0x9, PT ;  /* 0x000000090000780c */ /* 0x000fc60003f24270 */
[----:B------:R1:W-:Y:S01]  /*127e0*/  @P4 STG.E.U16 desc[UR50][R6.64+0x10], R10 ;  /* 0x0000100a06004986 */ /* 0x0003e2000c101532 */
[C---:B------:R-:W-:Y:S02]  /*127f0*/  ISETP.GT.AND P5, PT, R3.reuse, RZ, P1 ;  /* 0x000000ff0300720c */ /* 0x040fe40000fa4270 */
[----:B------:R-:W-:Y:S02]  /*12800*/  ISETP.GT.AND P4, PT, R3, 0x8, P2 ;  /* 0x000000080300780c */ /* 0x000fe40001784270 */
[----:B------:R-:W-:Y:S02]  /*12810*/  F2FP.F16.F32.PACK_AB R8, RZ, R8 ;  /* 0x00000008ff08723e */ /* 0x000fe400000000ff */
[----:B------:R-:W-:Y:S02]  /*12820*/  F2FP.F16.F32.PACK_AB R9, RZ, R9 ;  /* 0x00000009ff09723e */ /* 0x000fe400000000ff */
[----:B0-----:R-:W-:Y:S02]  /*12830*/  PRMT R12, R8, 0x7610, R12 ;  /* 0x00007610080c7816 */ /* 0x001fe4000000000c */
[----:B-1----:R-:W-:Y:S01]  /*12840*/  PRMT R13, R9, 0x7610, R13 ;  /* 0x00007610090d7816 */ /* 0x002fe2000000000d */
[----:B------:R-:W-:-:S02]  /*12850*/  FMUL R10, R232, R2 ;  /* 0x00000002e80a7220 */ /* 0x000fc40000400000 */
[----:B------:R-:W-:Y:S01]  /*12860*/  @P5 STG.E.U16 desc[UR50][R6.64+0x12], R11 ;  /* 0x0000120b06005986 */ /* 0x000fe2000c101532 */
[C---:B------:R-:W-:Y:S01]  /*12870*/  ISETP.GT.AND P5, PT, R3.reuse, 0x8, P1 ;  /* 0x000000080300780c */ /* 0x040fe20000fa4270 */
[----:B------:R-:W-:Y:S02]  /*12880*/  IMAD.U32 R9, RZ, RZ, UR8 ;  /* 0x00000008ff097e24 */ /* 0x000fe4000f8e00ff */
[----:B------:R-:W-:Y:S01]  /*12890*/  @P4 STG.E.U16 desc[UR50][R4.64+0x10], R12 ;  /* 0x0000100c04004986 */ /* 0x000fe2000c101532 */
[----:B------:R-:W-:Y:S01]  /*128a0*/  ISETP.GT.AND P4, PT, R3, 0x80, P0 ;  /* 0x000000800300780c */ /* 0x000fe20000784270 */
[----:B------:R-:W-:Y:S01]  /*128b0*/  IMAD.WIDE.U32 R8, R9, 0xf0, R4 ;  /* 0x000000f009087825 */ /* 0x000fe200078e0004 */
[----:B------:R-:W-:-:S03]  /*128c0*/  F2FP.F16.F32.PACK_AB R10, RZ, R10 ;  /* 0x0000000aff0a723e */ /* 0x000fc600000000ff */
[----:B------:R-:W-:Y:S01]  /*128d0*/  VIADD R9, R9, UR11 ;  /* 0x0000000b09097c36 */ /* 0x000fe20008000000 */
[----:B------:R-:W-:Y:S01]  /*128e0*/  PRMT R14, R10, 0x7610, R14 ;  /* 0x000076100a0e7816 */ /* 0x000fe2000000000e */
[----:B------:R-:W-:Y:S02]  /*128f0*/  FMUL R10, R23, R2 ;  /* 0x00000002170a7220 */ /* 0x000fe40000400000 */
[----:B------:R0:W-:Y:S04]  /*12900*/  @P5 STG.E.U16 desc[UR50][R4.64+0x12], R13 ;  /* 0x0000120d04005986 */ /* 0x0001e8000c101532 */
[----:B------:R1:W-:Y:S01]  /*12910*/  @P4 STG.E.U16 desc[UR50][R8.64], R14 ;  /* 0x0000000e08004986 */ /* 0x0003e2000c101532 */
[----:B------:R-:W-:Y:S02]  /*12920*/  ISETP.GT.AND P4, PT, R3, 0x80, P3 ;  /* 0x000000800300780c */ /* 0x000fe40001f84270 */
[----:B------:R-:W-:-:S04]  /*12930*/  F2FP.F16.F32.PACK_AB R10, RZ, R10 ;  /* 0x0000000aff0a723e */ /* 0x000fc800000000ff */
[----:B0-----:R-:W-:Y:S01]  /*12940*/  PRMT R13, R10, 0x7610, R13 ;  /* 0x000076100a0d7816 */ /* 0x001fe2000000000d */
[----:B------:R-:W-:-:S06]  /*12950*/  FMUL R10, R22, R2 ;  /* 0x00000002160a7220 */ /* 0x000fcc0000400000 */
[----:B------:R0:W-:Y:S01]  /*12960*/  @P4 STG.E.U16 desc[UR50][R8.64+0x2], R13 ;  /* 0x0000020d08004986 */ /* 0x0001e2000c101532 */
[----:B------:R-:W-:Y:S02]  /*12970*/  F2FP.F16.F32.PACK_AB R11, RZ, R10 ;  /* 0x0000000aff0b723e */ /* 0x000fe400000000ff */
[----:B------:R-:W-:Y:S02]  /*12980*/  IADD3 R10, P4, R8, UR5, RZ ;  /* 0x00000005080a7c10 */ /* 0x000fe4000ff9e0ff */
[----:B-1----:R-:W-:Y:S02]  /*12990*/  PRMT R14, R11, 0x7610, R14 ;  /* 0x000076100b0e7816 */ /* 0x002fe4000000000e */
[----:B------:R-:W-:Y:S02]  /*129a0*/  ISETP.GT.AND P5, PT, R3, 0x88, P0 ;  /* 0x000000880300780c */ /* 0x000fe400007a4270 */
[----:B------:R-:W-:Y:S02]  /*129b0*/  IADD3.X R11, R9, UR4, RZ, P4, !PT ;  /* 0x00000004090b7c10 */ /* 0x000fe4000a7fe4ff */
[----:B------:R-:W-:-:S09]  /*129c0*/  ISETP.GT.AND P4, PT, R3, 0x88, P3 ;  /* 0x000000880300780c */ /* 0x000fd20001f84270 */
[----:B------:R1:W-:Y:S01]  /*129d0*/  @P5 STG.E.U16 desc[UR50][R10.64], R14 ;  /* 0x0000000e0a005986 */ /* 0x0003e2000c101532 */
[----:B------:R-:W-:Y:S02]  /*129e0*/  USHF.L.U32 UR13, UR8, 0x8, URZ ;  /* 0x00000008080d7899 */ /* 0x000fe4000800063f */
[----:B------:R-:W-:Y:S01]  /*129f0*/  USHF.L.U64.HI UR12, UR8, 0x8, UR9 ;  /* 0x00000008080c7899 */ /* 0x000fe20008010209 */
[----:B------:R-:W-:Y:S01]  /*12a00*/  ISETP.GT.AND P5, PT, R3, 0x100, P0 ;  /* 0x000001000300780c */ /* 0x000fe200007a4270 */
[-C--:B------:R-:W-:Y:S01]  /*12a10*/  FMUL R224, R224, R2.reuse ;  /* 0x00000002e0e07220 */ /* 0x080fe20000400000 */
[----:B------:R-:W-:-:S04]  /*12a20*/  FMUL R225, R225, R2 ;  /* 0x00000002e1e17220 */ /* 0x000fc80000400000 */
[----:B------:R-:W-:Y:S02]  /*12a30*/  F2FP.F16.F32.PACK_AB R224, RZ, R224 ;  /* 0x000000e0ffe0723e */ /* 0x000fe400000000ff */
[----:B------:R-:W-:Y:S01]  /*12a40*/  F2FP.F16.F32.PACK_AB R225, RZ, R225 ;  /* 0x000000e1ffe1723e */ /* 0x000fe200000000ff */
[-C--:B------:R-:W-:Y:S01]  /*12a50*/  FMUL R226, R226, R2.reuse ;  /* 0x00000002e2e27220 */ /* 0x080fe20000400000 */
[----:B------:R-:W-:-:S04]  /*12a60*/  FMUL R227, R227, R2 ;  /* 0x00000002e3e37220 */ /* 0x000fc80000400000 */
[----:B------:R-:W-:Y:S02]  /*12a70*/  F2FP.F16.F32.PACK_AB R226, RZ, R226 ;  /* 0x000000e2ffe2723e */ /* 0x000fe400000000ff */
[----:B------:R-:W-:Y:S01]  /*12a80*/  F2FP.F16.F32.PACK_AB R227, RZ, R227 ;  /* 0x000000e3ffe3723e */ /* 0x000fe200000000ff */
[----:B------:R-:W-:-:S05]  /*12a90*/  FMUL R228, R228, R2 ;  /* 0x00000002e4e47220 */ /* 0x000fca0000400000 */
[----:B------:R-:W-:Y:S01]  /*12aa0*/  F2FP.F16.F32.PACK_AB R228, RZ, R228 ;  /* 0x000000e4ffe4723e */ /* 0x000fe200000000ff */
[----:B------:R-:W-:-:S05]  /*12ab0*/  FMUL R229, R229, R2 ;  /* 0x00000002e5e57220 */ /* 0x000fca0000400000 */
[----:B------:R-:W-:Y:S01]  /*12ac0*/  F2FP.F16.F32.PACK_AB R229, RZ, R229 ;  /* 0x000000e5ffe5723e */ /* 0x000fe200000000ff */
[-C--:B------:R-:W-:Y:S01]  /*12ad0*/  FMUL R230, R230, R2.reuse ;  /* 0x00000002e6e67220 */ /* 0x080fe20000400000 */
[----:B------:R-:W-:-:S04]  /*12ae0*/  FMUL R231, R231, R2 ;  /* 0x00000002e7e77220 */ /* 0x000fc80000400000 */
[----:B------:R-:W-:Y:S02]  /*12af0*/  F2FP.F16.F32.PACK_AB R230, RZ, R230 ;  /* 0x000000e6ffe6723e */ /* 0x000fe400000000ff */
[----:B------:R-:W-:Y:S01]  /*12b00*/  F2FP.F16.F32.PACK_AB R231, RZ, R231 ;  /* 0x000000e7ffe7723e */ /* 0x000fe200000000ff */
[----:B--2---:R-:W-:-:S05]  /*12b10*/  FMUL R12, R21, R2 ;  /* 0x00000002150c7220 */ /* 0x004fca0000400000 */
[----:B------:R-:W-:-:S04]  /*12b20*/  F2FP.F16.F32.PACK_AB R12, RZ, R12 ;  /* 0x0000000cff0c723e */ /* 0x000fc800000000ff */
[----:B0-----:R-:W-:Y:S01]  /*12b30*/  PRMT R13, R12, 0x7610, R13 ;  /* 0x000076100c0d7816 */ /* 0x001fe2000000000d */
[----:B---3--:R-:W-:-:S04]  /*12b40*/  FMUL R12, R20, R2 ;  /* 0x00000002140c7220 */ /* 0x008fc80000400000 */
[----:B------:R0:W-:Y:S01]  /*12b50*/  @P4 STG.E.U16 desc[UR50][R10.64+0x2], R13 ;  /* 0x0000020d0a004986 */ /* 0x0001e2000c101532 */
[----:B------:R-:W-:Y:S02]  /*12b60*/  ISETP.GT.AND P4, PT, R3, 0x80, P2 ;  /* 0x000000800300780c */ /* 0x000fe40001784270 */
[----:B------:R-:W-:-:S04]  /*12b70*/  F2FP.F16.F32.PACK_AB R12, RZ, R12 ;  /* 0x0000000cff0c723e */ /* 0x000fc800000000ff */
[----:B------:R-:W-:Y:S01]  /*12b80*/  PRMT R15, R12, 0x7610, R15 ;  /* 0x000076100c0f7816 */ /* 0x000fe2000000000f */
[----:B----4-:R-:W-:-:S06]  /*12b90*/  FMUL R12, R19, R2 ;  /* 0x00000002130c7220 */ /* 0x010fcc0000400000 */
[----:B------:R-:W-:Y:S01]  /*12ba0*/  @P4 STG.E.U16 desc[UR50][R8.64+0x10], R15 ;  /* 0x0000100f08004986 */ /* 0x000fe2000c101532 */
[----:B------:R-:W-:Y:S02]  /*12bb0*/  ISETP.GT.AND P4, PT, R3, 0x80, P1 ;  /* 0x000000800300780c */ /* 0x000fe40000f84270 */
[----:B------:R-:W-:-:S04]  /*12bc0*/  F2FP.F16.F32.PACK_AB R12, RZ, R12 ;  /* 0x0000000cff0c723e */ /* 0x000fc800000000ff */
[----:B-1----:R-:W-:Y:S01]  /*12bd0*/  PRMT R14, R12, 0x7610, R14 ;  /* 0x000076100c0e7816 */ /* 0x002fe2000000000e */
[----:B-----5:R-:W-:-:S06]  /*12be0*/  FMUL R12, R18, R2 ;  /* 0x00000002120c7220 */ /* 0x020fcc0000400000 */
[----:B------:R1:W-:Y:S01]  /*12bf0*/  @P4 STG.E.U16 desc[UR50][R8.64+0x12], R14 ;  /* 0x0000120e08004986 */ /* 0x0003e2000c101532 */
[----:B------:R-:W-:Y:S02]  /*12c00*/  ISETP.GT.AND P4, PT, R3, 0x88, P2 ;  /* 0x000000880300780c */ /* 0x000fe40001784270 */
[----:B------:R-:W-:-:S04]  /*12c10*/  F2FP.F16.F32.PACK_AB R12, RZ, R12 ;  /* 0x0000000cff0c723e */ /* 0x000fc800000000ff */
[----:B0-----:R-:W-:Y:S01]  /*12c20*/  PRMT R13, R12, 0x7610, R13 ;  /* 0x000076100c0d7816 */ /* 0x001fe2000000000d */
[----:B------:R-:W-:-:S06]  /*12c30*/  FMUL R12, R17, R2 ;  /* 0x00000002110c7220 */ /* 0x000fcc0000400000 */
[----:B------:R-:W-:Y:S01]  /*12c40*/  @P4 STG.E.U16 desc[UR50][R10.64+0x10], R13 ;  /* 0x0000100d0a004986 */ /* 0x000fe2000c101532 */
[----:B------:R-:W-:Y:S02]  /*12c50*/  ISETP.GT.AND P4, PT, R3, 0x88, P1 ;  /* 0x000000880300780c */ /* 0x000fe40000f84270 */
[----:B------:R-:W-:-:S11]  /*12c60*/  F2FP.F16.F32.PACK_AB R12, RZ, R12 ;  /* 0x0000000cff0c723e */ /* 0x000fd600000000ff */
[----:B------:R0:W-:Y:S01]  /*12c70*/  @P4 STG.E.U16 desc[UR50][R10.64+0x12], R12 ;  /* 0x0000120c0a004986 */ /* 0x0001e2000c101532 */
[----:B-1----:R-:W-:-:S04]  /*12c80*/  IADD3 R8, P4, R8, UR13, RZ ;  /* 0x0000000d08087c10 */ /* 0x002fc8000ff9e0ff */
[----:B------:R-:W-:Y:S02]  /*12c90*/  IADD3.X R9, R9, UR12, RZ, P4, !PT ;  /* 0x0000000c09097c10 */ /* 0x000fe4000a7fe4ff */
[----:B------:R-:W-:-:S03]  /*12ca0*/  ISETP.GT.AND P4, PT, R3, 0x100, P3 ;  /* 0x000001000300780c */ /* 0x000fc60001f84270 */
[----:B------:R-:W-:Y:S01]  /*12cb0*/  @P5 STG.E.U16 desc[UR50][R8.64], R224 ;  /* 0x000000e008005986 */ /* 0x000fe2000c101532 */
[----:B------:R-:W-:-:S09]  /*12cc0*/  ISETP.GT.AND P5, PT, R3, 0x108, P0 ;  /* 0x000001080300780c */ /* 0x000fd200007a4270 */
[----:B------:R-:W-:Y:S01]  /*12cd0*/  @P4 STG.E.U16 desc[UR50][R8.64+0x2], R225 ;  /* 0x000002e108004986 */ /* 0x000fe2000c101532 */
[----:B0-----:R-:W-:-:S04]  /*12ce0*/  IADD3 R10, P4, R8, UR5, RZ ;  /* 0x00000005080a7c10 */ /* 0x001fc8000ff9e0ff */
[----:B------:R-:W-:Y:S02]  /*12cf0*/  IADD3.X R11, R9, UR4, RZ, P4, !PT ;  /* 0x00000004090b7c10 */ /* 0x000fe4000a7fe4ff */
[----:B------:R-:W-:-:S03]  /*12d00*/  ISETP.GT.AND P4, PT, R3, 0x108, P3 ;  /* 0x000001080300780c */ /* 0x000fc60001f84270 */
[----:B------:R-:W-:Y:S10]  /*12d10*/  @P5 STG.E.U16 desc[UR50][R10.64], R226 ;  /* 0x000000e20a005986 */ /* 0x000ff4000c101532 */
[----:B------:R-:W-:Y:S01]  /*12d20*/  @P4 STG.E.U16 desc[UR50][R10.64+0x2], R227 ;  /* 0x000002e30a004986 */ /* 0x000fe2000c101532 */
[----:B------:R-:W-:-:S13]  /*12d30*/  ISETP.GT.AND P4, PT, R3, 0x100, P2 ;  /* 0x000001000300780c */ /* 0x000fda0001784270 */
[----:B------:R-:W-:Y:S01]  /*12d40*/  @P4 STG.E.U16 desc[UR50][R8.64+0x10], R228 ;  /* 0x000010e408004986 */ /* 0x000fe2000c101532 */
[C---:B------:R-:W-:Y:S02]  /*12d50*/  ISETP.GT.AND P4, PT, R3.reuse, 0x100, P1 ;  /* 0x000001000300780c */ /* 0x040fe40000f84270 */
[----:B------:R-:W-:-:S11]  /*12d60*/  ISETP.GT.AND P5, PT, R3, 0x108, P1 ;  /* 0x000001080300780c */ /* 0x000fd60000fa4270 */
[----:B------:R0:W-:Y:S01]  /*12d70*/  @P4 STG.E.U16 desc[UR50][R8.64+0x12], R229 ;  /* 0x000012e508004986 */ /* 0x0001e2000c101532 */
[----:B------:R-:W-:Y:S01]  /*12d80*/  ISETP.GT.AND P4, PT, R3, 0x108, P2 ;  /* 0x000001080300780c */ /* 0x000fe20001784270 */
[----:B------:R-:W-:-:S12]  /*12d90*/  FMUL R216, R216, R2 ;  /* 0x00000002d8d87220 */ /* 0x000fd80000400000 */
[----:B------:R-:W-:Y:S04]  /*12da0*/  @P4 STG.E.U16 desc[UR50][R10.64+0x10], R230 ;  /* 0x000010e60a004986 */ /* 0x000fe8000c101532 */
[----:B------:R1:W-:Y:S01]  /*12db0*/  @P5 STG.E.U16 desc[UR50][R10.64+0x12], R231 ;  /* 0x000012e70a005986 */ /* 0x0003e2000c101532 */
[----:B------:R-:W-:Y:S02]  /*12dc0*/  ISETP.GT.AND P5, PT, R3, 0x180, P0 ;  /* 0x000001800300780c */ /* 0x000fe400007a4270 */
[----:B0-----:R-:W-:Y:S02]  /*12dd0*/  IADD3 R8, P4, R8, UR13, RZ ;  /* 0x0000000d08087c10 */ /* 0x001fe4000ff9e0ff */
[----:B------:R-:W-:Y:S02]  /*12de0*/  F2FP.F16.F32.PACK_AB R216, RZ, R216 ;  /* 0x000000d8ffd8723e */ /* 0x000fe400000000ff */
[----:B------:R-:W-:-:S02]  /*12df0*/  IADD3.X R9, R9, UR12, RZ, P4, !PT ;  /* 0x0000000c09097c10 */ /* 0x000fc4000a7fe4ff */
[C---:B------:R-:W-:Y:S02]  /*12e00*/  ISETP.GT.AND P4, PT, R3.reuse, 0x180, P3 ;  /* 0x000001800300780c */ /* 0x040fe40001f84270 */
[----:B------:R-:W-:Y:S01]  /*12e10*/  ISETP.GT.AND P0, PT, R3, 0x188, P0 ;  /* 0x000001880300780c */ /* 0x000fe20000704270 */
[-C--:B------:R-:W-:Y:S01]  /*12e20*/  FMUL R217, R217, R2.reuse ;  /* 0x00000002d9d97220 */ /* 0x080fe20000400000 */
[----:B------:R-:W-:Y:S01]  /*12e30*/  FMUL R218, R218, R2 ;  /* 0x00000002dada7220 */ /* 0x000fe20000400000 */
[----:B------:R-:W-:Y:S01]  /*12e40*/  @P5 STG.E.U16 desc[UR50][R8.64], R216 ;  /* 0x000000d808005986 */ /* 0x000fe2000c101532 */
[----:B-1----:R-:W-:Y:S02]  /*12e50*/  IADD3 R10, P5, R8, UR5, RZ ;  /* 0x00000005080a7c10 */ /* 0x002fe4000ffbe0ff */
[----:B------:R-:W-:Y:S02]  /*12e60*/  F2FP.F16.F32.PACK_AB R217, RZ, R217 ;  /* 0x000000d9ffd9723e */ /* 0x000fe400000000ff */
[----:B------:R-:W-:-:S02]  /*12e70*/  F2FP.F16.F32.PACK_AB R218, RZ, R218 ;  /* 0x000000daffda723e */ /* 0x000fc400000000ff */
[----:B------:R-:W-:Y:S01]  /*12e80*/  IADD3.X R11, R9, UR4, RZ, P5, !PT ;  /* 0x00000004090b7c10 */ /* 0x000fe2000affe4ff */
[----:B------:R-:W-:Y:S01]  /*12e90*/  @P4 STG.E.U16 desc[UR50][R8.64+0x2], R217 ;  /* 0x000002d908004986 */ /* 0x000fe2000c101532 */
[C---:B------:R-:W-:Y:S02]  /*12ea0*/  ISETP.GT.AND P3, PT, R3.reuse, 0x188, P3 ;  /* 0x000001880300780c */ /* 0x040fe40001f64270 */
[C---:B------:R-:W-:Y:S01]  /*12eb0*/  ISETP.GT.AND P4, PT, R3.reuse, 0x180, P2 ;  /* 0x000001800300780c */ /* 0x040fe20001784270 */
[----:B------:R-:W-:Y:S01]  /*12ec0*/  @P0 STG.E.U16 desc[UR50][R10.64], R218 ;  /* 0x000000da0a000986 */ /* 0x000fe2000c101532 */
[----:B------:R-:W-:Y:S01]  /*12ed0*/  ISETP.GT.AND P0, PT, R3, 0x180, P1 ;  /* 0x000001800300780c */ /* 0x000fe20000f04270 */
[-C--:B------:R-:W-:Y:S01]  /*12ee0*/  FMUL R219, R219, R2.reuse ;  /* 0x00000002dbdb7220 */ /* 0x080fe20000400000 */
[----:B------:R-:W-:Y:S01]  /*12ef0*/  ISETP.GT.AND P2, PT, R3, 0x188, P2 ;  /* 0x000001880300780c */ /* 0x000fe20001744270 */
[-C--:B------:R-:W-:Y:S01]  /*12f00*/  FMUL R220, R220, R2.reuse ;  /* 0x00000002dcdc7220 */ /* 0x080fe20000400000 */
[----:B------:R-:W-:-:S02]  /*12f10*/  FMUL R221, R221, R2 ;  /* 0x00000002dddd7220 */ /* 0x000fc40000400000 */
[----:B------:R-:W-:Y:S02]  /*12f20*/  F2FP.F16.F32.PACK_AB R219, RZ, R219 ;  /* 0x000000dbffdb723e */ /* 0x000fe400000000ff */
[----:B------:R-:W-:Y:S01]  /*12f30*/  F2FP.F16.F32.PACK_AB R220, RZ, R220 ;  /* 0x000000dcffdc723e */ /* 0x000fe200000000ff */
[-C--:B------:R-:W-:Y:S01]  /*12f40*/  FMUL R222, R222, R2.reuse ;  /* 0x00000002dede7220 */ /* 0x080fe20000400000 */
[----:B------:R-:W-:Y:S01]  /*12f50*/  F2FP.F16.F32.PACK_AB R221, RZ, R221 ;  /* 0x000000ddffdd723e */ /* 0x000fe200000000ff */
[----:B------:R-:W-:Y:S01]  /*12f60*/  @P3 STG.E.U16 desc[UR50][R10.64+0x2], R219 ;  /* 0x000002db0a003986 */ /* 0x000fe2000c101532 */
[----:B------:R-:W-:Y:S01]  /*12f70*/  ISETP.GT.AND P1, PT, R3, 0x188, P1 ;  /* 0x000001880300780c */ /* 0x000fe20000f24270 */
[----:B------:R-:W-:Y:S02]  /*12f80*/  FMUL R223, R223, R2 ;  /* 0x00000002dfdf7220 */ /* 0x000fe40000400000 */
[----:B------:R-:W-:Y:S01]  /*12f90*/  @P4 STG.E.U16 desc[UR50][R8.64+0x10], R220 ;  /* 0x000010dc08004986 */ /* 0x000fe2000c101532 */
[----:B------:R-:W-:-:S03]  /*12fa0*/  F2FP.F16.F32.PACK_AB R222, RZ, R222 ;  /* 0x000000deffde723e */ /* 0x000fc600000000ff */
[----:B------:R0:W-:Y:S01]  /*12fb0*/  @P0 STG.E.U16 desc[UR50][R8.64+0x12], R221 ;  /* 0x000012dd08000986 */ /* 0x0001e2000c101532 */
[----:B------:R-:W-:Y:S02]  /*12fc0*/  F2FP.F16.F32.PACK_AB R223, RZ, R223 ;  /* 0x000000dfffdf723e */ /* 0x000fe400000000ff */
[----:B------:R-:W-:Y:S01]  /*12fd0*/  ISETP.GT.AND P3, PT, R0, 0x10, PT ;  /* 0x000000100000780c */ /* 0x000fe20003f64270 */
[----:B0-----:R-:W-:Y:S02]  /*12fe0*/  @P2 IMAD.MOV.U32 R8, RZ, RZ, R10 ;  /* 0x000000ffff082224 */ /* 0x001fe400078e000a */
[----:B------:R-:W-:-:S05]  /*12ff0*/  @P2 IMAD.MOV.U32 R9, RZ, RZ, R11 ;  /* 0x000000ffff092224 */ /* 0x000fca00078e000b */
[----:B------:R-:W-:Y:S01]  /*13000*/  @P2 STG.E.U16 desc[UR50][R8.64+0x10], R222 ;  /* 0x000010de08002986 */ /* 0x000fe2000c101532 */
[----:B------:R-:W-:-:S03]  /*13010*/  ISETP.GT.AND P2, PT, R0, 0x11, PT ;  /* 0x000000110000780c */ /* 0x000fc60003f44270 */
[----:B------:R0:W-:Y:S01]  /*13020*/  @P1 STG.E.U16 desc[UR50][R10.64+0x12], R223 ;  /* 0x000012df0a001986 */ /* 0x0001e2000c101532 */
[C---:B------:R-:W-:Y:S02]  /*13030*/  ISETP.GT.AND P1, PT, R3.reuse, RZ, P3 ;  /* 0x000000ff0300720c */ /* 0x040fe40001f24270 */
[C---:B------:R-:W-:Y:S02]  /*13040*/  ISETP.GT.AND P4, PT, R3.reuse, RZ, P2 ;  /* 0x000000ff0300720c */ /* 0x040fe40001784270 */
[----:B------:R-:W-:Y:S01]  /*13050*/  ISETP.GT.AND P0, PT, R3, 0x8, P2 ;  /* 0x000000080300780c */ /* 0x000fe20001704270 */
[-C--:B------:R-:W-:Y:S01]  /*13060*/  FMUL R208, R208, R2.reuse ;  /* 0x00000002d0d07220 */ /* 0x080fe20000400000 */
[-C--:B------:R-:W-:Y:S01]  /*13070*/  FMUL R209, R209, R2.reuse ;  /* 0x00000002d1d17220 */ /* 0x080fe20000400000 */
[-C--:B------:R-:W-:Y:S01]  /*13080*/  FMUL R211, R211, R2.reuse ;  /* 0x00000002d3d37220 */ /* 0x080fe20000400000 */
[----:B------:R-:W-:Y:S01]  /*13090*/  ISETP.GT.AND P5, PT, R3, 0x8, P3 ;  /* 0x000000080300780c */ /* 0x000fe20001fa4270 */
[----:B------:R-:W-:Y:S01]  /*130a0*/  FMUL R210, R210, R2 ;  /* 0x00000002d2d27220 */ /* 0x000fe20000400000 */
[----:B------:R-:W-:-:S02]  /*130b0*/  F2FP.F16.F32.PACK_AB R208, RZ, R208 ;  /* 0x000000d0ffd0723e */ /* 0x000fc400000000ff */
[----:B------:R-:W-:Y:S02]  /*130c0*/  F2FP.F16.F32.PACK_AB R209, RZ, R209 ;  /* 0x000000d1ffd1723e */ /* 0x000fe400000000ff */
[----:B------:R-:W-:Y:S01]  /*130d0*/  F2FP.F16.F32.PACK_AB R211, RZ, R211 ;  /* 0x000000d3ffd3723e */ /* 0x000fe200000000ff */
[----:B------:R-:W-:Y:S01]  /*130e0*/  @P1 STG.E.U16 desc[UR50][R6.64+0x20], R208 ;  /* 0x000020d006001986 */ /* 0x000fe2000c101532 */
[----:B------:R-:W-:-:S03]  /*130f0*/  F2FP.F16.F32.PACK_AB R210, RZ, R210 ;  /* 0x000000d2ffd2723e */ /* 0x000fc600000000ff */
[----:B------:R-:W-:Y:S01]  /*13100*/  @P4 STG.E.U16 desc[UR50][R6.64+0x22], R209 ;  /* 0x000022d106004986 */ /* 0x000fe2000c101532 */
[----:B------:R-:W-:-:S03]  /*13110*/  ISETP.GT.AND P1, PT, R0, 0x18, PT ;  /* 0x000000180000780c */ /* 0x000fc60003f24270 */
[----:B------:R-:W-:Y:S01]  /*13120*/  @P0 STG.E.U16 desc[UR50][R4.64+0x22], R211 ;  /* 0x000022d304000986 */ /* 0x000fe2000c101532 */
[----:B------:R-:W-:-:S03]  /*13130*/  ISETP.GT.AND P0, PT, R0, 0x19, PT ;  /* 0x000000190000780c */ /* 0x000fc60003f04270 */
[----:B------:R-:W-:Y:S01]  /*13140*/  @P5 STG.E.U16 desc[UR50][R4.64+0x20], R210 ;  /* 0x000020d204005986 */ /* 0x000fe2000c101532 */
[C---:B------:R-:W-:Y:S02]  /*13150*/  ISETP.GT.AND P5, PT, R3.reuse, RZ, P1 ;  /* 0x000000ff0300720c */ /* 0x040fe40000fa4270 */
[----:B------:R-:W-:Y:S01]  /*13160*/  ISETP.GT.AND P4, PT, R3, RZ, P0 ;  /* 0x000000ff0300720c */ /* 0x000fe20000784270 */
[-C--:B------:R-:W-:Y:S01]  /*13170*/  FMUL R212, R212, R2.reuse ;  /* 0x00000002d4d47220 */ /* 0x080fe20000400000 */
[----:B------:R-:W-:-:S04]  /*13180*/  FMUL R213, R213, R2 ;  /* 0x00000002d5d57220 */ /* 0x000fc80000400000 */
[----:B------:R-:W-:Y:S02]  /*13190*/  F2FP.F16.F32.PACK_AB R212, RZ, R212 ;  /* 0x000000d4ffd4723e */ /* 0x000fe400000000ff */
[----:B------:R-:W-:-:S03]  /*131a0*/  F2FP.F16.F32.PACK_AB R213, RZ, R213 ;  /* 0x000000d5ffd5723e */ /* 0x000fc600000000ff */
[----:B------:R-:W-:Y:S01]  /*131b0*/  @P5 STG.E.U16 desc[UR50][R6.64+0x30], R212 ;  /* 0x000030d406005986 */ /* 0x000fe2000c101532 */
[----:B------:R-:W-:-:S03]  /*131c0*/  ISETP.GT.AND P5, PT, R3, 0x8, P1 ;  /* 0x000000080300780c */ /* 0x000fc60000fa4270 */
[----:B------:R-:W-:Y:S01]  /*131d0*/  @P4 STG.E.U16 desc[UR50][R6.64+0x32], R213 ;  /* 0x000032d506004986 */ /* 0x000fe2000c101532 */
[----:B------:R-:W-:Y:S01]  /*131e0*/  ISETP.GT.AND P4, PT, R3, 0x8, P0 ;  /* 0x000000080300780c */ /* 0x000fe20000784270 */
[-C--:B------:R-:W-:Y:S01]  /*131f0*/  FMUL R214, R214, R2.reuse ;  /* 0x00000002d6d67220 */ /* 0x080fe20000400000 */
[----:B------:R-:W-:-:S04]  /*13200*/  FMUL R215, R215, R2 ;  /* 0x00000002d7d77220 */ /* 0x000fc80000400000 */
[----:B------:R-:W-:Y:S02]  /*13210*/  F2FP.F16.F32.PACK_AB R214, RZ, R214 ;  /* 0x000000d6ffd6723e */ /* 0x000fe400000000ff */
[----:B------:R-:W-:Y:S01]  /*13220*/  F2FP.F16.F32.PACK_AB R215, RZ, R215 ;  /* 0x000000d7ffd7723e */ /* 0x000fe200000000ff */
[----:B0-----:R-:W-:Y:S02]  /*13230*/  IMAD.U32 R11, RZ, RZ, UR8 ;  /* 0x00000008ff0b7e24 */ /* 0x001fe4000f8e00ff */
[----:B------:R-:W-:Y:S01]  /*13240*/  @P5 STG.E.U16 desc[UR50][R4.64+0x30], R214 ;  /* 0x000030d604005986 */ /* 0x000fe2000c101532 */
[----:B------:R-:W-:-:S03]  /*13250*/  ISETP.GT.AND P5, PT, R3, 0x80, P2 ;  /* 0x000000800300780c */ /* 0x000fc600017a4270 */
[----:B------:R-:W-:Y:S01]  /*13260*/  @P4 STG.E.U16 desc[UR50][R4.64+0x32], R215 ;  /* 0x000032d704004986 */ /* 0x000fe2000c101532 */
[----:B------:R-:W-:Y:S01]  /*13270*/  ISETP.GT.AND P4, PT, R3, 0x80, P3 ;  /* 0x000000800300780c */ /* 0x000fe20001f84270 */
[-C--:B------:R-:W-:Y:S01]  /*13280*/  FMUL R200, R200, R2.reuse ;  /* 0x00000002c8c87220 */ /* 0x080fe20000400000 */
[----:B------:R-:W-:Y:S01]  /*13290*/  FMUL R201, R201, R2 ;  /* 0x00000002c9c97220 */ /* 0x000fe20000400000 */
[----:B------:R-:W-:-:S03]  /*132a0*/  IMAD.WIDE.U32 R10, R11, 0xf0, R4 ;  /* 0x000000f00b0a7825 */ /* 0x000fc600078e0004 */
[----:B------:R-:W-:Y:S01]  /*132b0*/  F2FP.F16.F32.PACK_AB R200, RZ, R200 ;  /* 0x000000c8ffc8723e */ /* 0x000fe200000000ff */
[----:B------:R-:W-:Y:S01]  /*132c0*/  VIADD R11, R11, UR11 ;  /* 0x0000000b0b0b7c36 */ /* 0x000fe20008000000 */
[----:B------:R-:W-:Y:S01]  /*132d0*/  F2FP.F16.F32.PACK_AB R201, RZ, R201 ;  /* 0x000000c9ffc9723e */ /* 0x000fe200000000ff */
[----:B------:R-:W-:-:S04]  /*132e0*/  FMUL R202, R202, R2 ;  /* 0x00000002caca7220 */ /* 0x000fc80000400000 */
[----:B------:R-:W-:Y:S01]  /*132f0*/  @P4 STG.E.U16 desc[UR50][R10.64+0x20], R200 ;  /* 0x000020c80a004986 */ /* 0x000fe2000c101532 */
[----:B------:R-:W-:-:S03]  /*13300*/  IADD3 R8, P4, R10, UR5, RZ ;  /* 0x000000050a087c10 */ /* 0x000fc6000ff9e0ff */
[----:B------:R-:W-:Y:S01]  /*13310*/  @P5 STG.E.U16 desc[UR50][R10.64+0x22], R201 ;  /* 0x000022c90a005986 */ /* 0x000fe2000c101532 */
[----:B------:R-:W-:Y:S02]  /*13320*/  ISETP.GT.AND P5, PT, R3, 0x88, P3 ;  /* 0x000000880300780c */ /* 0x000fe40001fa4270 */
[----:B------:R-:W-:Y:S02]  /*13330*/  IADD3.X R9, R11, UR4, RZ, P4, !PT ;  /* 0x000000040b097c10 */ /* 0x000fe4000a7fe4ff */
[----:B------:R-:W-:Y:S01]  /*13340*/  ISETP.GT.AND P4, PT, R3, 0x88, P2 ;  /* 0x000000880300780c */ /* 0x000fe20001784270 */
[----:B------:R-:W-:Y:S01]  /*13350*/  FMUL R203, R203, R2 ;  /* 0x00000002cbcb7220 */ /* 0x000fe20000400000 */
[----:B------:R-:W-:Y:S01]  /*13360*/  F2FP.F16.F32.PACK_AB R202, RZ, R202 ;  /* 0x000000caffca723e */ /* 0x000fe200000000ff */
[----:B------:R-:W-:-:S03]  /*13370*/  IMAD.U32 R15, RZ, RZ, UR5 ;  /* 0x00000005ff0f7e24 */ /* 0x000fc6000f8e00ff */
[----:B------:R-:W-:-:S03]  /*13380*/  F2FP.F16.F32.PACK_AB R203, RZ, R203 ;  /* 0x000000cbffcb723e */ /* 0x000fc600000000ff */
[----:B------:R-:W-:Y:S01]  /*13390*/  @P5 STG.E.U16 desc[UR50][R8.64+0x20], R202 ;  /* 0x000020ca08005986 */ /* 0x000fe2000c101532 */
[----:B------:R-:W-:Y:S01]  /*133a0*/  IADD3 R12, P5, R10, UR13, RZ ;  /* 0x0000000d0a0c7c10 */ /* 0x000fe2000ffbe0ff */
[----:B------:R-:W-:Y:S02]  /*133b0*/  IMAD.U32 R17, RZ, RZ, UR4 ;  /* 0x00000004ff117e24 */ /* 0x000fe4000f8e00ff */
[----:B------:R-:W-:Y:S01]  /*133c0*/  @P4 STG.E.U16 desc[UR50][R8.64+0x22], R203 ;  /* 0x000022cb08004986 */ /* 0x000fe2000c101532 */
[----:B------:R-:W-:Y:S02]  /*133d0*/  IADD3.X R13, R11, UR12, RZ, P5, !PT ;  /* 0x0000000c0b0d7c10 */ /* 0x000fe4000affe4ff */
[----:B------:R-:W-:-:S04]  /*133e0*/  IADD3 R14, P4, P5, R15, UR13, R12 ;  /* 0x0000000d0f0e7c10 */ /* 0x000fc8000fd9e00c */
[----:B------:R-:W-:Y:S02]  /*133f0*/  IADD3.X R15, R17, UR12, R13, P4, P5 ;  /* 0x0000000c110f7c10 */ /* 0x000fe4000a7ea40d */
[C---:B------:R-:W-:Y:S01]  /*13400*/  ISETP.GT.AND P4, PT, R3.reuse, 0x80, P1 ;  /* 0x000000800300780c */ /* 0x040fe20000f84270 */
[-C--:B------:R-:W-:Y:S01]  /*13410*/  FMUL R204, R204, R2.reuse ;  /* 0x00000002cccc7220 */ /* 0x080fe20000400000 */
[----:B------:R-:W-:Y:S01]  /*13420*/  ISETP.GT.AND P5, PT, R3, 0x80, P0 ;  /* 0x000000800300780c */ /* 0x000fe200007a4270 */
[----:B------:R-:W-:-:S03]  /*13430*/  FMUL R205, R205, R2 ;  /* 0x00000002cdcd7220 */ /* 0x000fc60000400000 */
[----:B------:R-:W-:Y:S02]  /*13440*/  F2FP.F16.F32.PACK_AB R204, RZ, R204 ;  /* 0x000000ccffcc723e */ /* 0x000fe400000000ff */
[----:B------:R-:W-:Y:S01]  /*13450*/  F2FP.F16.F32.PACK_AB R205, RZ, R205 ;  /* 0x000000cdffcd723e */ /* 0x000fe200000000ff */
[----:B------:R-:W-:-:S04]  /*13460*/  FMUL R206, R206, R2 ;  /* 0x00000002cece7220 */ /* 0x000fc80000400000 */
[----:B------:R-:W-:Y:S01]  /*13470*/  @P4 STG.E.U16 desc[UR50][R10.64+0x30], R204 ;  /* 0x000030cc0a004986 */ /* 0x000fe2000c101532 */
[----:B------:R-:W-:-:S03]  /*13480*/  ISETP.GT.AND P4, PT, R3, 0x88, P1 ;  /* 0x000000880300780c */ /* 0x000fc60000f84270 */
[----:B------:R-:W-:Y:S01]  /*13490*/  @P5 STG.E.U16 desc[UR50][R10.64+0x32], R205 ;  /* 0x000032cd0a005986 */ /* 0x000fe2000c101532 */
[----:B------:R-:W-:Y:S01]  /*134a0*/  ISETP.GT.AND P5, PT, R3, 0x88, P0 ;  /* 0x000000880300780c */ /* 0x000fe200007a4270 */
[----:B------:R-:W-:Y:S01]  /*134b0*/  FMUL R207, R207, R2 ;  /* 0x00000002cfcf7220 */ /* 0x000fe20000400000 */
[----:B------:R-:W-:-:S04]  /*134c0*/  F2FP.F16.F32.PACK_AB R206, RZ, R206 ;  /* 0x000000ceffce723e */ /* 0x000fc800000000ff */
[----:B------:R-:W-:-:S03]  /*134d0*/  F2FP.F16.F32.PACK_AB R207, RZ, R207 ;  /* 0x000000cfffcf723e */ /* 0x000fc600000000ff */
[----:B------:R-:W-:Y:S01]  /*134e0*/  @P4 STG.E.U16 desc[UR50][R8.64+0x30], R206 ;  /* 0x000030ce08004986 */ /* 0x000fe2000c101532 */
[C---:B------:R-:W-:Y:S01]  /*134f0*/  ISETP.GT.AND P4, PT, R3.reuse, 0x100, P3 ;  /* 0x000001000300780c */ /* 0x040fe20001f84270 */
[-C--:B------:R-:W-:Y:S02]  /*13500*/  FMUL R192, R192, R2.reuse ;  /* 0x00000002c0c07220 */ /* 0x080fe40000400000 */
[----:B------:R-:W-:Y:S01]  /*13510*/  @P5 STG.E.U16 desc[UR50][R8.64+0x32], R207 ;  /* 0x000032cf08005986 */ /* 0x000fe2000c101532 */
[----:B------:R-:W-:Y:S01]  /*13520*/  ISETP.GT.AND P5, PT, R3, 0x100, P2 ;  /* 0x000001000300780c */ /* 0x000fe200017a4270 */
[----:B------:R-:W-:Y:S01]  /*13530*/  FMUL R193, R193, R2 ;  /* 0x00000002c1c17220 */ /* 0x000fe20000400000 */
[----:B------:R-:W-:-:S04]  /*13540*/  F2FP.F16.F32.PACK_AB R192, RZ, R192 ;  /* 0x000000c0ffc0723e */ /* 0x000fc800000000ff */
[----:B------:R-:W-:-:S03]  /*13550*/  F2FP.F16.F32.PACK_AB R193, RZ, R193 ;  /* 0x000000c1ffc1723e */ /* 0x000fc600000000ff */
[----:B------:R-:W-:Y:S01]  /*13560*/  @P4 STG.E.U16 desc[UR50][R12.64+0x20], R192 ;  /* 0x000020c00c004986 */ /* 0x000fe2000c101532 */
[----:B------:R-:W-:Y:S01]  /*13570*/  ISETP.GT.AND P4, PT, R3, 0x108, P3 ;  /* 0x000001080300780c */ /* 0x000fe20001f84270 */
[----:B------:R-:W-:Y:S02]  /*13580*/  FMUL R194, R194, R2 ;  /* 0x00000002c2c27220 */ /* 0x000fe40000400000 */
[----:B------:R-:W-:Y:S01]  /*13590*/  @P5 STG.E.U16 desc[UR50][R12.64+0x22], R193 ;  /* 0x000022c10c005986 */ /* 0x000fe2000c101532 */
[----:B------:R-:W-:Y:S02]  /*135a0*/  IADD3 R18, P5, R12, UR5, RZ ;  /* 0x000000050c127c10 */ /* 0x000fe4000ffbe0ff */
[----:B------:R-:W-:Y:S02]  /*135b0*/  F2FP.F16.F32.PACK_AB R194, RZ, R194 ;  /* 0x000000c2ffc2723e */ /* 0x000fe400000000ff */
[----:B------:R-:W-:Y:S02]  /*135c0*/  IADD3.X R19, R13, UR4, RZ, P5, !PT ;  /* 0x000000040d137c10 */ /* 0x000fe4000affe4ff */
[----:B------:R-:W-:Y:S01]  /*135d0*/  ISETP.GT.AND P5, PT, R3, 0x108, P2 ;  /* 0x000001080300780c */ /* 0x000fe200017a4270 */
[----:B------:R-:W-:-:S02]  /*135e0*/  FMUL R195, R195, R2 ;  /* 0x00000002c3c37220 */ /* 0x000fc40000400000 */
[----:B------:R-:W-:Y:S01]  /*135f0*/  @P4 STG.E.U16 desc[UR50][R18.64+0x20], R194 ;  /* 0x000020c212004986 */ /* 0x000fe2000c101532 */
[----:B------:R-:W-:Y:S02]  /*13600*/  IADD3 R20, P4, R12, UR5, RZ ;  /* 0x000000050c147c10 */ /* 0x000fe4000ff9e0ff */
[----:B------:R-:W-:Y:S02]  /*13610*/  F2FP.F16.F32.PACK_AB R195, RZ, R195 ;  /* 0x000000c3ffc3723e */ /* 0x000fe400000000ff */
[----:B------:R-:W-:Y:S02]  /*13620*/  IADD3.X R21, R13, UR4, RZ, P4, !PT ;  /* 0x000000040d157c10 */ /* 0x000fe4000a7fe4ff */
[C---:B------:R-:W-:Y:S01]  /*13630*/  ISETP.GT.AND P4, PT, R3.reuse, 0x100, P1 ;  /* 0x000001000300780c */ /* 0x040fe20000f84270 */
[-C--:B------:R-:W-:Y:S02]  /*13640*/  FMUL R196, R196, R2.reuse ;  /* 0x00000002c4c47220 */ /* 0x080fe40000400000 */
[----:B------:R0:W-:Y:S01]  /*13650*/  @P5 STG.E.U16 desc[UR50][R20.64+0x22], R195 ;  /* 0x000022c314005986 */ /* 0x0001e2000c101532 */
[----:B------:R-:W-:Y:S01]  /*13660*/  ISETP.GT.AND P5, PT, R3, 0x100, P0 ;  /* 0x000001000300780c */ /* 0x000fe200007a4270 */
[----:B------:R-:W-:Y:S01]  /*13670*/  FMUL R197, R197, R2 ;  /* 0x00000002c5c57220 */ /* 0x000fe20000400000 */
[----:B------:R-:W-:-:S04]  /*13680*/  F2FP.F16.F32.PACK_AB R196, RZ, R196 ;  /* 0x000000c4ffc4723e */ /* 0x000fc800000000ff */
[----:B------:R-:W-:-:S03]  /*13690*/  F2FP.F16.F32.PACK_AB R197, RZ, R197 ;  /* 0x000000c5ffc5723e */ /* 0x000fc600000000ff */
[----:B------:R1:W-:Y:S01]  /*136a0*/  @P4 STG.E.U16 desc[UR50][R12.64+0x30], R196 ;  /* 0x000030c40c004986 */ /* 0x0003e2000c101532 */
        /* <DEDUP_REMOVED lines=8> */
[----:B------:R-:W-:Y:S01]  /*13730*/  ISETP.GT.AND P4, PT, R3, 0x180, P3 ;  /* 0x000001800300780c */ /* 0x000fe20001f84270 */
[----:B------:R-:W-:Y:S02]  /*13740*/  FMUL R184, R184, R2 ;  /* 0x00000002b8b87220 */ /* 0x000fe40000400000 */
[----:B------:R1:W-:Y:S01]  /*13750*/  @P5 STG.E.U16 desc[UR50][R18.64+0x32], R199 ;  /* 0x000032c712005986 */ /* 0x0003e2000c101532 */
[----:B0-----:R-:W-:Y:S02]  /*13760*/  IADD3 R20, P5, R12, UR13, RZ ;  /* 0x0000000d0c147c10 */ /* 0x001fe4000ffbe0ff */
[----:B------:R-:W-:Y:S02]  /*13770*/  F2FP.F16.F32.PACK_AB R184, RZ, R184 ;  /* 0x000000b8ffb8723e */ /* 0x000fe400000000ff */
[----:B------:R-:W-:Y:S02]  /*13780*/  IADD3.X R21, R13, UR12, RZ, P5, !PT ;  /* 0x0000000c0d157c10 */ /* 0x000fe4000affe4ff */
[----:B------:R-:W-:-:S03]  /*13790*/  ISETP.GT.AND P3, PT, R3, 0x188, P3 ;  /* 0x000001880300780c */ /* 0x000fc60001f64270 */
[----:B------:R1:W-:Y:S01]  /*137a0*/  @P4 STG.E.U16 desc[UR50][R20.64+0x20], R184 ;  /* 0x000020b814004986 */ /* 0x0003e2000c101532 */
[----:B------:R-:W-:Y:S01]  /*137b0*/  ISETP.GT.AND P4, PT, R3, 0x180, P2 ;  /* 0x000001800300780c */ /* 0x000fe20001784270 */
[-C--:B------:R-:W-:Y:S01]  /*137c0*/  FMUL R185, R185, R2.reuse ;  /* 0x00000002b9b97220 */ /* 0x080fe20000400000 */
[----:B------:R-:W-:Y:S01]  /*137d0*/  FMUL R186, R186, R2 ;  /* 0x00000002baba7220 */ /* 0x000fe20000400000 */
[----:B------:R-:W-:-:S03]  /*137e0*/  IADD3 R22, P5, R20, UR5, RZ ;  /* 0x0000000514167c10 */ /* 0x000fc6000ffbe0ff */
[----:B------:R-:W-:Y:S02]  /*137f0*/  F2FP.F16.F32.PACK_AB R185, RZ, R185 ;  /* 0x000000b9ffb9723e */ /* 0x000fe400000000ff */
[----:B------:R-:W-:Y:S02]  /*13800*/  F2FP.F16.F32.PACK_AB R186, RZ, R186 ;  /* 0x000000baffba723e */ /* 0x000fe400000000ff */
[----:B------:R-:W-:Y:S02]  /*13810*/  IADD3.X R23, R21, UR4, RZ, P5, !PT ;  /* 0x0000000415177c10 */ /* 0x000fe4000affe4ff */
[----:B------:R-:W-:Y:S01]  /*13820*/  ISETP.GT.AND P2, PT, R3, 0x188, P2 ;  /* 0x000001880300780c */ /* 0x000fe20001744270 */
[----:B------:R1:W-:Y:S01]  /*13830*/  @P4 STG.E.U16 desc[UR50][R20.64+0x22], R185 ;  /* 0x000022b914004986 */ /* 0x0003e2000c101532 */
[----:B------:R-:W-:-:S03]  /*13840*/  FMUL R187, R187, R2 ;  /* 0x00000002bbbb7220 */ /* 0x000fc60000400000 */
[----:B------:R1:W-:Y:S01]  /*13850*/  @P3 STG.E.U16 desc[UR50][R22.64+0x20], R186 ;  /* 0x000020ba16003986 */ /* 0x0003e2000c101532 */
[----:B------:R-:W-:Y:S01]  /*13860*/  ISETP.GT.AND P3, PT, R3, 0x180, P0 ;  /* 0x000001800300780c */ /* 0x000fe20000764270 */
[-C--:B------:R-:W-:Y:S01]  /*13870*/  FMUL R189, R189, R2.reuse ;  /* 0x00000002bdbd7220 */ /* 0x080fe20000400000 */
[C---:B------:R-:W-:Y:S02]  /*13880*/  ISETP.GT.AND P4, PT, R3.reuse, 0x180, P1 ;  /* 0x000001800300780c */ /* 0x040fe40000f84270 */
[C---:B------:R-:W-:Y:S01]  /*13890*/  ISETP.GT.AND P0, PT, R3.reuse, 0x188, P0 ;  /* 0x000001880300780c */ /* 0x040fe20000704270 */
[-C--:B------:R-:W-:Y:S01]  /*138a0*/  FMUL R188, R188, R2.reuse ;  /* 0x00000002bcbc7220 */ /* 0x080fe20000400000 */
[----:B------:R-:W-:Y:S01]  /*138b0*/  ISETP.GT.AND P1, PT, R3, 0x188, P1 ;  /* 0x000001880300780c */ /* 0x000fe20000f24270 */
[-C--:B------:R-:W-:Y:S01]  /*138c0*/  FMUL R191, R191, R2.reuse ;  /* 0x00000002bfbf7220 */ /* 0x080fe20000400000 */
[----:B------:R-:W-:Y:S01]  /*138d0*/  F2FP.F16.F32.PACK_AB R187, RZ, R187 ;  /* 0x000000bbffbb723e */ /* 0x000fe200000000ff */
[----:B------:R-:W-:Y:S01]  /*138e0*/  FMUL R190, R190, R2 ;  /* 0x00000002bebe7220 */ /* 0x000fe20000400000 */
[----:B------:R-:W-:-:S02]  /*138f0*/  F2FP.F16.F32.PACK_AB R189, RZ, R189 ;  /* 0x000000bdffbd723e */ /* 0x000fc400000000ff */
[----:B------:R-:W-:Y:S01]  /*13900*/  F2FP.F16.F32.PACK_AB R188, RZ, R188 ;  /* 0x000000bcffbc723e */ /* 0x000fe200000000ff */
[----:B------:R1:W-:Y:S01]  /*13910*/  @P2 STG.E.U16 desc[UR50][R14.64+0x22], R187 ;  /* 0x000022bb0e002986 */ /* 0x0003e2000c101532 */
[----:B------:R-:W-:Y:S02]  /*13920*/  F2FP.F16.F32.PACK_AB R191, RZ, R191 ;  /* 0x000000bfffbf723e */ /* 0x000fe400000000ff */
[----:B------:R-:W-:Y:S01]  /*13930*/  F2FP.F16.F32.PACK_AB R190, RZ, R190 ;  /* 0x000000beffbe723e */ /* 0x000fe200000000ff */
[----:B------:R1:W-:Y:S01]  /*13940*/  @P3 STG.E.U16 desc[UR50][R20.64+0x32], R189 ;  /* 0x000032bd14003986 */ /* 0x0003e2000c101532 */
[C---:B------:R-:W-:Y:S02]  /*13950*/  ISETP.GT.AND P3, PT, R0.reuse, 0x20, PT ;  /* 0x000000200000780c */ /* 0x040fe40003f64270 */
[----:B------:R-:W-:Y:S01]  /*13960*/  ISETP.GT.AND P2, PT, R0, 0x21, PT ;  /* 0x000000210000780c */ /* 0x000fe20003f44270 */
[----:B------:R1:W-:Y:S03]  /*13970*/  @P4 STG.E.U16 desc[UR50][R20.64+0x30], R188 ;  /* 0x000030bc14004986 */ /* 0x0003e6000c101532 */
[C---:B------:R-:W-:Y:S01]  /*13980*/  ISETP.GT.AND P4, PT, R3.reuse, RZ, P2 ;  /* 0x000000ff0300720c */ /* 0x040fe20001784270 */
[----:B------:R1:W-:Y:S01]  /*13990*/  @P0 STG.E.U16 desc[UR50][R22.64+0x32], R191 ;  /* 0x000032bf16000986 */ /* 0x0003e2000c101532 */
[----:B------:R-:W-:-:S03]  /*139a0*/  ISETP.GT.AND P0, PT, R3, RZ, P3 ;  /* 0x000000ff0300720c */ /* 0x000fc60001f04270 */
[----:B------:R1:W-:Y:S01]  /*139b0*/  @P1 STG.E.U16 desc[UR50][R22.64+0x30], R190 ;  /* 0x000030be16001986 */ /* 0x0003e2000c101532 */
[----:B------:R-:W-:Y:S01]  /*139c0*/  ISETP.GT.AND P1, PT, R3, 0x8, P2 ;  /* 0x000000080300780c */ /* 0x000fe20001724270 */
[-C--:B------:R-:W-:Y:S01]  /*139d0*/  FMUL R176, R176, R2.reuse ;  /* 0x00000002b0b07220 */ /* 0x080fe20000400000 */
[-C--:B------:R-:W-:Y:S01]  /*139e0*/  FMUL R177, R177, R2.reuse ;  /* 0x00000002b1b17220 */ /* 0x080fe20000400000 */
[-C--:B------:R-:W-:Y:S01]  /*139f0*/  FMUL R179, R179, R2.reuse ;  /* 0x00000002b3b37220 */ /* 0x080fe20000400000 */
[----:B------:R-:W-:Y:S01]  /*13a00*/  ISETP.GT.AND P5, PT, R3, 0x8, P3 ;  /* 0x000000080300780c */ /* 0x000fe20001fa4270 */
[----:B------:R-:W-:Y:S01]  /*13a10*/  FMUL R178, R178, R2 ;  /* 0x00000002b2b27220 */ /* 0x000fe20000400000 */
[----:B------:R-:W-:Y:S02]  /*13a20*/  F2FP.F16.F32.PACK_AB R176, RZ, R176 ;  /* 0x000000b0ffb0723e */ /* 0x000fe400000000ff */
[----:B------:R-:W-:Y:S02]  /*13a30*/  F2FP.F16.F32.PACK_AB R177, RZ, R177 ;  /* 0x000000b1ffb1723e */ /* 0x000fe400000000ff */
[----:B------:R-:W-:Y:S01]  /*13a40*/  F2FP.F16.F32.PACK_AB R179, RZ, R179 ;  /* 0x000000b3ffb3723e */ /* 0x000fe200000000ff */
[----:B------:R1:W-:Y:S01]  /*13a50*/  @P0 STG.E.U16 desc[UR50][R6.64+0x40], R176 ;  /* 0x000040b006000986 */ /* 0x0003e2000c101532 */
[----:B------:R-:W-:-:S03]  /*13a60*/  F2FP.F16.F32.PACK_AB R178, RZ, R178 ;  /* 0x000000b2ffb2723e */ /* 0x000fc600000000ff */
[----:B------:R1:W-:Y:S01]  /*13a70*/  @P4 STG.E.U16 desc[UR50][R6.64+0x42], R177 ;  /* 0x000042b106004986 */ /* 0x0003e2000c101532 */
[----:B------:R-:W-:-:S03]  /*13a80*/  ISETP.GT.AND P0, PT, R0, 0x28, PT ;  /* 0x000000280000780c */ /* 0x000fc60003f04270 */
[----:B------:R1:W-:Y:S01]  /*13a90*/  @P1 STG.E.U16 desc[UR50][R4.64+0x42], R179 ;  /* 0x000042b304001986 */ /* 0x0003e2000c101532 */
[----:B------:R-:W-:-:S03]  /*13aa0*/  ISETP.GT.AND P1, PT, R0, 0x29, PT ;  /* 0x000000290000780c */ /* 0x000fc60003f24270 */
[----:B------:R1:W-:Y:S01]  /*13ab0*/  @P5 STG.E.U16 desc[UR50][R4.64+0x40], R178 ;  /* 0x000040b204005986 */ /* 0x0003e2000c101532 */
[C---:B------:R-:W-:Y:S02]  /*13ac0*/  ISETP.GT.AND P5, PT, R3.reuse, RZ, P0 ;  /* 0x000000ff0300720c */ /* 0x040fe400007a4270 */
[----:B------:R-:W-:Y:S01]  /*13ad0*/  ISETP.GT.AND P4, PT, R3, RZ, P1 ;  /* 0x000000ff0300720c */ /* 0x000fe20000f84270 */
[-C--:B------:R-:W-:Y:S01]  /*13ae0*/  FMUL R180, R180, R2.reuse ;  /* 0x00000002b4b47220 */ /* 0x080fe20000400000 */
[----:B------:R-:W-:-:S04]  /*13af0*/  FMUL R181, R181, R2 ;  /* 0x00000002b5b57220 */ /* 0x000fc80000400000 */
[----:B------:R-:W-:Y:S02]  /*13b00*/  F2FP.F16.F32.PACK_AB R180, RZ, R180 ;  /* 0x000000b4ffb4723e */ /* 0x000fe400000000ff */
[----:B------:R-:W-:-:S03]  /*13b10*/  F2FP.F16.F32.PACK_AB R181, RZ, R181 ;  /* 0x000000b5ffb5723e */ /* 0x000fc600000000ff */
[----:B------:R1:W-:Y:S01]  /*13b20*/  @P5 STG.E.U16 desc[UR50][R6.64+0x50], R180 ;  /* 0x000050b406005986 */ /* 0x0003e2000c101532 */
[----:B------:R-:W-:-:S03]  /*13b30*/  ISETP.GT.AND P5, PT, R3, 0x8, P0 ;  /* 0x000000080300780c */ /* 0x000fc600007a4270 */
[----:B------:R1:W-:Y:S01]  /*13b40*/  @P4 STG.E.U16 desc[UR50][R6.64+0x52], R181 ;  /* 0x000052b506004986 */ /* 0x0003e2000c101532 */
[----:B------:R-:W-:Y:S01]  /*13b50*/  ISETP.GT.AND P4, PT, R3, 0x8, P1 ;  /* 0x000000080300780c */ /* 0x000fe20000f84270 */
        /* <DEDUP_REMOVED lines=11> */
[----:B------:R-:W-:Y:S01]  /*13c10*/  F2FP.F16.F32.PACK_AB R169, RZ, R169 ;  /* 0x000000a9ffa9723e */ /* 0x000fe200000000ff */
[----:B------:R-:W-:-:S04]  /*13c20*/  FMUL R170, R170, R2 ;  /* 0x00000002aaaa7220 */ /* 0x000fc80000400000 */
[----:B------:R1:W-:Y:S01]  /*13c30*/  @P4 STG.E.U16 desc[UR50][R10.64+0x40], R168 ;  /* 0x000040a80a004986 */ /* 0x0003e2000c101532 */
[----:B------:R-:W-:-:S03]  /*13c40*/  ISETP.GT.AND P4, PT, R3, 0x88, P3 ;  /* 0x000000880300780c */ /* 0x000fc60001f84270 */
[----:B------:R1:W-:Y:S01]  /*13c50*/  @P5 STG.E.U16 desc[UR50][R10.64+0x42], R169 ;  /* 0x000042a90a005986 */ /* 0x0003e2000c101532 */
[----:B------:R-:W-:Y:S01]  /*13c60*/  ISETP.GT.AND P5, PT, R3, 0x88, P2 ;  /* 0x000000880300780c */ /* 0x000fe200017a4270 */
[----:B------:R-:W-:Y:S01]  /*13c70*/  FMUL R171, R171, R2 ;  /* 0x00000002abab7220 */ /* 0x000fe20000400000 */
[----:B------:R-:W-:-:S04]  /*13c80*/  F2FP.F16.F32.PACK_AB R170, RZ, R170 ;  /* 0x000000aaffaa723e */ /* 0x000fc800000000ff */
        /* <DEDUP_REMOVED lines=52> */
[C---:B------:R-:W-:Y:S02]  /*13fd0*/  ISETP.GT.AND P4, PT, R3.reuse, 0x180, P2 ;  /* 0x000001800300780c */ /* 0x040fe40001784270 */
[----:B------:R-:W-:Y:S01]  /*13fe0*/  ISETP.GT.AND P3, PT, R3, 0x188, P3 ;  /* 0x000001880300780c */ /* 0x000fe20001f64270 */
[-C--:B------:R-:W-:Y:S01]  /*13ff0*/  FMUL R152, R152, R2.reuse ;  /* 0x0000000298987220 */ /* 0x080fe20000400000 */
[-C--:B------:R-:W-:Y:S01]  /*14000*/  FMUL R153, R153, R2.reuse ;  /* 0x0000000299997220 */ /* 0x080fe20000400000 */
[----:B------:R-:W-:-:S03]  /*14010*/  FMUL R154, R154, R2 ;  /* 0x000000029a9a7220 */ /* 0x000fc60000400000 */
[----:B------:R-:W-:Y:S02]  /*14020*/  F2FP.F16.F32.PACK_AB R152, RZ, R152 ;  /* 0x00000098ff98723e */ /* 0x000fe400000000ff */
[----:B------:R-:W-:Y:S02]  /*14030*/  F2FP.F16.F32.PACK_AB R153, RZ, R153 ;  /* 0x00000099ff99723e */ /* 0x000fe400000000ff */
[----:B------:R-:W-:Y:S01]  /*14040*/  F2FP.F16.F32.PACK_AB R154, RZ, R154 ;  /* 0x0000009aff9a723e */ /* 0x000fe200000000ff */
[----:B------:R1:W-:Y:S01]  /*14050*/  @P5 STG.E.U16 desc[UR50][R20.64+0x40], R152 ;  /* 0x0000409814005986 */ /* 0x0003e2000c101532 */
[----:B------:R-:W-:-:S03]  /*14060*/  ISETP.GT.AND P2, PT, R3, 0x188, P2 ;  /* 0x000001880300780c */ /* 0x000fc60001744270 */
        /* <DEDUP_REMOVED lines=402> */
[C---:B------:R-:W-:Y:S02]  /*15990*/  ISETP.GT.AND P0, PT, R3.reuse, 0x188, P0 ;  /* 0x000001880300780c */ /* 0x040fe40000704270 */
[----:B------:R-:W-:Y:S01]  /*159a0*/  ISETP.GT.AND P1, PT, R3, 0x188, P1 ;  /* 0x000001880300780c */ /* 0x000fe20000f24270 */
[-C--:B------:R-:W-:Y:S01]  /*159b0*/  FMUL R60, R60, R2.reuse ;  /* 0x000000023c3c7220 */ /* 0x080fe20000400000 */
[-C--:B------:R-:W-:Y:S01]  /*159c0*/  FMUL R62, R62, R2.reuse ;  /* 0x000000023e3e7220 */ /* 0x080fe20000400000 */
[----:B------:R-:W-:Y:S01]  /*159d0*/  FMUL R63, R63, R2 ;  /* 0x000000023f3f7220 */ /* 0x000fe20000400000 */
[----:B------:R-:W-:-:S02]  /*159e0*/  F2FP.F16.F32.PACK_AB R59, RZ, R59 ;  /* 0x0000003bff3b723e */ /* 0x000fc400000000ff */
[----:B------:R-:W-:Y:S02]  /*159f0*/  F2FP.F16.F32.PACK_AB R61, RZ, R61 ;  /* 0x0000003dff3d723e */ /* 0x000fe400000000ff */
[----:B------:R-:W-:Y:S01]  /*15a00*/  F2FP.F16.F32.PACK_AB R60, RZ, R60 ;  /* 0x0000003cff3c723e */ /* 0x000fe200000000ff */
[----:B------:R1:W-:Y:S01]  /*15a10*/  @P2 STG.E.U16 desc[UR50][R22.64+0xa2], R59 ;  /* 0x0000a23b16002986 */ /* 0x0003e2000c101532 */
[----:B------:R-:W-:Y:S02]  /*15a20*/  F2FP.F16.F32.PACK_AB R62, RZ, R62 ;  /* 0x0000003eff3e723e */ /* 0x000fe400000000ff */
[----:B------:R-:W-:Y:S01]  /*15a30*/  F2FP.F16.F32.PACK_AB R63, RZ, R63 ;  /* 0x0000003fff3f723e */ /* 0x000fe200000000ff */
[----:B------:R1:W-:Y:S01]  /*15a40*/  @P3 STG.E.U16 desc[UR50][R20.64+0xb2], R61 ;  /* 0x0000b23d14003986 */ /* 0x0003e2000c101532 */
[C---:B------:R-:W-:Y:S02]  /*15a50*/  ISETP.GT.AND P2, PT, R0.reuse, 0x60, PT ;  /* 0x000000600000780c */ /* 0x040fe40003f44270 */
[----:B------:R-:W-:Y:S01]  /*15a60*/  ISETP.GT.AND P3, PT, R0, 0x61, PT ;  /* 0x000000610000780c */ /* 0x000fe20003f64270 */
[----:B------:R1:W-:Y:S04]  /*15a70*/  @P4 STG.E.U16 desc[UR50][R20.64+0xb0], R60 ;  /* 0x0000b03c14004986 */ /* 0x0003e8000c101532 */
[----:B------:R1:W-:Y:S01]  /*15a80*/  @P0 STG.E.U16 desc[UR50][R22.64+0xb0], R62 ;  /* 0x0000b03e16000986 */ /* 0x0003e2000c101532 */
[----:B------:R-:W-:-:S03]  /*15a90*/  ISETP.GT.AND P0, PT, R3, RZ, P2 ;  /* 0x000000ff0300720c */ /* 0x000fc60001704270 */
[----:B------:R1:W-:Y:S01]  /*15aa0*/  @P1 STG.E.U16 desc[UR50][R22.64+0xb2], R63 ;  /* 0x0000b23f16001986 */ /* 0x0003e2000c101532 */
[----:B------:R-:W-:Y:S01]  /*15ab0*/  ISETP.GT.AND P1, PT, R3, RZ, P3 ;  /* 0x000000ff0300720c */ /* 0x000fe20001f24270 */
[-C--:B------:R-:W-:Y:S01]  /*15ac0*/  FMUL R48, R48, R2.reuse ;  /* 0x0000000230307220 */ /* 0x080fe20000400000 */
[-C--:B------:R-:W-:Y:S01]  /*15ad0*/  FMUL R49, R49, R2.reuse ;  /* 0x0000000231317220 */ /* 0x080fe20000400000 */
[C---:B------:R-:W-:Y:S02]  /*15ae0*/  ISETP.GT.AND P4, PT, R3.reuse, 0x8, P2 ;  /* 0x000000080300780c */ /* 0x040fe40001784270 */
[----:B------:R-:W-:Y:S01]  /*15af0*/  ISETP.GT.AND P5, PT, R3, 0x8, P3 ;  /* 0x000000080300780c */ /* 0x000fe20001fa4270 */
[-C--:B------:R-:W-:Y:S01]  /*15b00*/  FMUL R50, R50, R2.reuse ;  /* 0x0000000232327220 */ /* 0x080fe20000400000 */
[----:B------:R-:W-:Y:S01]  /*15b10*/  FMUL R51, R51, R2 ;  /* 0x0000000233337220 */ /* 0x000fe20000400000 */
[----:B------:R-:W-:Y:S02]  /*15b20*/  F2FP.F16.F32.PACK_AB R48, RZ, R48 ;  /* 0x00000030ff30723e */ /* 0x000fe400000000ff */
[----:B------:R-:W-:-:S02]  /*15b30*/  F2FP.F16.F32.PACK_AB R49, RZ, R49 ;  /* 0x00000031ff31723e */ /* 0x000fc400000000ff */
[----:B------:R-:W-:Y:S01]  /*15b40*/  F2FP.F16.F32.PACK_AB R50, RZ, R50 ;  /* 0x00000032ff32723e */ /* 0x000fe200000000ff */
[----:B------:R1:W-:Y:S01]  /*15b50*/  @P0 STG.E.U16 desc[UR50][R6.64+0xc0], R48 ;  /* 0x0000c03006000986 */ /* 0x0003e2000c101532 */
[----:B------:R-:W-:Y:S02]  /*15b60*/  F2FP.F16.F32.PACK_AB R51, RZ, R51 ;  /* 0x00000033ff33723e */ /* 0x000fe400000000ff */
[C---:B------:R-:W-:Y:S01]  /*15b70*/  ISETP.GT.AND P0, PT, R0.reuse, 0x69, PT ;  /* 0x000000690000780c */ /* 0x040fe20003f04270 */
[----:B------:R1:W-:Y:S01]  /*15b80*/  @P1 STG.E.U16 desc[UR50][R6.64+0xc2], R49 ;  /* 0x0000c23106001986 */ /* 0x0003e2000c101532 */
[----:B------:R-:W-:-:S03]  /*15b90*/  ISETP.GT.AND P1, PT, R0, 0x68, PT ;  /* 0x000000680000780c */ /* 0x000fc60003f24270 */
[----:B------:R1:W-:Y:S01]  /*15ba0*/  @P4 STG.E.U16 desc[UR50][R4.64+0xc0], R50 ;  /* 0x0000c03204004986 */ /* 0x0003e2000c101532 */
[----:B------:R-:W-:-:S03]  /*15bb0*/  ISETP.GT.AND P4, PT, R3, RZ, P0 ;  /* 0x000000ff0300720c */ /* 0x000fc60000784270 */
[----:B------:R1:W-:Y:S01]  /*15bc0*/  @P5 STG.E.U16 desc[UR50][R4.64+0xc2], R51 ;  /* 0x0000c23304005986 */ /* 0x0003e2000c101532 */
[----:B------:R-:W-:Y:S01]  /*15bd0*/  ISETP.GT.AND P5, PT, R3, RZ, P1 ;  /* 0x000000ff0300720c */ /* 0x000fe20000fa4270 */
        /* <DEDUP_REMOVED lines=83> */
[----:B------:R-:W-:Y:S02]  /*16110*/  F2FP.F16.F32.PACK_AB R25, RZ, R25 ;  /* 0x00000019ff19723e */ /* 0x000fe400000000ff */
[C---:B------:R-:W-:Y:S02]  /*16120*/  ISETP.GT.AND P2, PT, R3.reuse, 0x188, P2 ;  /* 0x000001880300780c */ /* 0x040fe40001744270 */
[C---:B------:R-:W-:Y:S01]  /*16130*/  ISETP.GT.AND P3, PT, R3.reuse, 0x188, P3 ;  /* 0x000001880300780c */ /* 0x040fe20001f64270 */
[----:B------:R1:W-:Y:S01]  /*16140*/  @P4 STG.E.U16 desc[UR50][R20.64+0xc0], R24 ;  /* 0x0000c01814004986 */ /* 0x0003e2000c101532 */
[----:B------:R-:W-:-:S03]  /*16150*/  ISETP.GT.AND P4, PT, R3, 0x180, P0 ;  /* 0x000001800300780c */ /* 0x000fc60000784270 */
[----:B------:R1:W-:Y:S01]  /*16160*/  @P5 STG.E.U16 desc[UR50][R20.64+0xc2], R25 ;  /* 0x0000c21914005986 */ /* 0x0003e2000c101532 */
[C---:B------:R-:W-:Y:S01]  /*16170*/  ISETP.GT.AND P5, PT, R3.reuse, 0x180, P1 ;  /* 0x000001800300780c */ /* 0x040fe20000fa4270 */
[-C--:B------:R-:W-:Y:S01]  /*16180*/  FMUL R26, R26, R2.reuse ;  /* 0x000000021a1a7220 */ /* 0x080fe20000400000 */
[----:B------:R-:W-:Y:S01]  /*16190*/  ISETP.GT.AND P1, PT, R3, 0x188, P1 ;  /* 0x000001880300780c */ /* 0x000fe20000f24270 */
[-C--:B------:R-:W-:Y:S01]  /*161a0*/  FMUL R27, R27, R2.reuse ;  /* 0x000000021b1b7220 */ /* 0x080fe20000400000 */
[----:B------:R-:W-:Y:S01]  /*161b0*/  ISETP.GT.AND P0, PT, R3, 0x188, P0 ;  /* 0x000001880300780c */ /* 0x000fe20000704270 */
[-C--:B------:R-:W-:Y:S01]  /*161c0*/  FMUL R28, R28, R2.reuse ;  /* 0x000000021c1c7220 */ /* 0x080fe20000400000 */
[-C--:B------:R-:W-:Y:S01]  /*161d0*/  FMUL R29, R29, R2.reuse ;  /* 0x000000021d1d7220 */ /* 0x080fe20000400000 */
[-C--:B------:R-:W-:Y:S01]  /*161e0*/  FMUL R30, R30, R2.reuse ;  /* 0x000000021e1e7220 */ /* 0x080fe20000400000 */
[----:B------:R-:W-:Y:S01]  /*161f0*/  FMUL R31, R31, R2 ;  /* 0x000000021f1f7220 */ /* 0x000fe20000400000 */
[----:B------:R-:W-:-:S02]  /*16200*/  F2FP.F16.F32.PACK_AB R26, RZ, R26 ;  /* 0x0000001aff1a723e */ /* 0x000fc400000000ff */
[----:B------:R-:W-:Y:S02]  /*16210*/  F2FP.F16.F32.PACK_AB R27, RZ, R27 ;  /* 0x0000001bff1b723e */ /* 0x000fe400000000ff */
[----:B------:R-:W-:Y:S02]  /*16220*/  F2FP.F16.F32.PACK_AB R28, RZ, R28 ;  /* 0x0000001cff1c723e */ /* 0x000fe400000000ff */
[----:B------:R-:W-:Y:S02]  /*16230*/  F2FP.F16.F32.PACK_AB R29, RZ, R29 ;  /* 0x0000001dff1d723e */ /* 0x000fe400000000ff */
[----:B------:R-:W-:Y:S02]  /*16240*/  F2FP.F16.F32.PACK_AB R30, RZ, R30 ;  /* 0x0000001eff1e723e */ /* 0x000fe400000000ff */
[----:B------:R-:W-:Y:S01]  /*16250*/  F2FP.F16.F32.PACK_AB R31, RZ, R31 ;  /* 0x0000001fff1f723e */ /* 0x000fe200000000ff */
[----:B------:R1:W-:Y:S04]  /*16260*/  @P2 STG.E.U16 desc[UR50][R22.64+0xc0], R26 ;  /* 0x0000c01a16002986 */ /* 0x0003e8000c101532 */
[----:B------:R1:W-:Y:S04]  /*16270*/  @P3 STG.E.U16 desc[UR50][R22.64+0xc2], R27 ;  /* 0x0000c21b16003986 */ /* 0x0003e8000c101532 */
[----:B------:R1:W-:Y:S04]  /*16280*/  @P5 STG.E.U16 desc[UR50][R20.64+0xd0], R28 ;  /* 0x0000d01c14005986 */ /* 0x0003e8000c101532 */
[----:B------:R1:W-:Y:S04]  /*16290*/  @P4 STG.E.U16 desc[UR50][R20.64+0xd2], R29 ;  /* 0x0000d21d14004986 */ /* 0x0003e8000c101532 */
[----:B------:R1:W-:Y:S04]  /*162a0*/  @P1 STG.E.U16 desc[UR50][R22.64+0xd0], R30 ;  /* 0x0000d01e16001986 */ /* 0x0003e8000c101532 */
[----:B------:R1:W-:Y:S02]  /*162b0*/  @P0 STG.E.U16 desc[UR50][R22.64+0xd2], R31 ;  /* 0x0000d21f16000986 */ /* 0x0003e4000c101532 */
.L_x_462:
[----:B------:R-:W-:Y:S05]  /*162c0*/  BSYNC B0 ;  /* 0x0000000000007941 */ /* 0x000fea0003800000 */
.L_x_28:
[----:B01----:R-:W2:Y:S04]  /*162d0*/  LDL.LU R5, [R1+0x64] ;  /* 0x0000640001057983 */ /* 0x003ea80000300800 */
[----:B------:R-:W2:Y:S01]  /*162e0*/  LDL.LU R4, [R1+0x78] ;  /* 0x0000780001047983 */ /* 0x000ea20000300800 */
[----:B------:R-:W-:Y:S01]  /*162f0*/  ULDC UR4, c[0x0][0xc] ;  /* 0x0000030000047ab9 */ /* 0x000fe20000000800 */
[----:B------:R-:W-:Y:S01]  /*16300*/  ULDC UR5, c[0x0][0x10] ;  /* 0x0000040000057ab9 */ /* 0x000fe20000000800 */
[----:B------:R-:W2:Y:S01]  /*16310*/  LDC R3, c[0x0][0x14] ;  /* 0x00000500ff037b82 */ /* 0x000ea20000000800 */
[----:B------:R-:W-:Y:S01]  /*16320*/  UIMAD.WIDE.U32 UR4, UR4, UR5, URZ ;  /* 0x00000005040472a5 */ /* 0x000fe2000f8e003f */
[----:B------:R-:W-:Y:S01]  /*16330*/  PRMT R0, RZ, 0x7610, R0 ;  /* 0x00007610ff007816 */ /* 0x000fe20000000000 */
[----:B------:R-:W-:Y:S01]  /*16340*/  UMOV UR42, 0xffffffff ;  /* 0xffffffff002a7882 */ /* 0x000fe20000000000 */
[----:B------:R-:W-:-:S03]  /*16350*/  UMOV UR41, 0xffffffff ;  /* 0xffffffff00297882 */ /* 0x000fc60000000000 */
[----:B--2---:R-:W-:-:S04]  /*16360*/  IMAD.WIDE.U32 R4, R3, UR4, R4 ;  /* 0x0000000403047c25 */ /* 0x004fc8000f8e0004 */
[----:B------:R-:W-:Y:S01]  /*16370*/  IMAD R3, R3, UR5, RZ ;  /* 0x0000000503037c24 */ /* 0x000fe2000f8e02ff */
[----:B------:R-:W-:Y:S01]  /*16380*/  ULDC.64 UR4, c[0x0][0x650] ;  /* 0x0001940000047ab9 */ /* 0x000fe20000000a00 */
[----:B------:R-:W-:Y:S01]  /*16390*/  IMAD.MOV.U32 R21, RZ, RZ, R4 ;  /* 0x000000ffff157224 */ /* 0x000fe200078e0004 */
[----:B------:R-:W-:Y:S01]  /*163a0*/  ISETP.GE.U32.AND P0, PT, R4, UR4, PT ;  /* 0x0000000404007c0c */ /* 0x000fe2000bf06070 */
[----:B----4-:R-:W-:-:S05]  /*163b0*/  IMAD.IADD R23, R5, 0x1, R3 ;  /* 0x0000000105177824 */ /* 0x010fca00078e0203 */
[----:B------:R0:W-:Y:S01]  /*163c0*/  STL [R1+0x64], R23 ;  /* 0x0000641701007387 */ /* 0x0001e20000100800 */
[----:B------:R-:W-:-:S03]  /*163d0*/  ISETP.GE.U32.AND.EX P0, PT, R23, UR5, PT, P0 ;  /* 0x0000000517007c0c */ /* 0x000fc6000bf06100 */
[----:B------:R0:W-:Y:S10]  /*163e0*/  STL [R1+0x78], R21 ;  /* 0x0000781501007387 */ /* 0x0001f40000100800 */
[----:B0-----:R-:W-:Y:S05]  /*163f0*/  @P0 BRA `(.L_x_463) ;  /* 0x0000000400780947 */ /* 0x001fea0003800000 */
[----:B------:R-:W0:Y:S01]  /*16400*/  S2R R17, SR_CTAID.X ;  /* 0x0000000000117919 */ /* 0x000e220000002500 */
[----:B------:R-:W1:Y:S01]  /*16410*/  LDC.64 R10, c[0x0][0x628] ;  /* 0x00018a00ff0a7b82 */ /* 0x000e620000000a00 */
[----:B------:R-:W-:Y:S01]  /*16420*/  ULDC UR4, c[0x0][0x150] ;  /* 0x0000540000047ab9 */ /* 0x000fe20000000800 */
[----:B------:R-:W-:Y:S01]  /*16430*/  IMAD.MOV.U32 R8, RZ, RZ, R21 ;  /* 0x000000ffff087224 */ /* 0x000fe200078e0015 */
[----:B------:R-:W2:Y:S01]  /*16440*/  S2R R19, SR_CTAID.Y ;  /* 0x0000000000137919 */ /* 0x000ea20000002600 */
[----:B------:R-:W-:-:S04]  /*16450*/  IMAD.MOV.U32 R9, RZ, RZ, R23 ;  /* 0x000000ffff097224 */ /* 0x000fc800078e0017 */
[----:B------:R-:W4:Y:S08]  /*16460*/  LDC R20, c[0x0][0x144] ;  /* 0x00005100ff147b82 */ /* 0x000f300000000800 */
[----:B------:R-:W2:Y:S08]  /*16470*/  LDC R12, c[0x0][0x630] ;  /* 0x00018c00ff0c7b82 */ /* 0x000eb00000000800 */
[----:B------:R-:W2:Y:S01]  /*16480*/  LDC.64 R14, c[0x0][0x620] ;  /* 0x00018800ff0e7b82 */ /* 0x000ea20000000a00 */
[----:B-1----:R-:W-:-:S04]  /*16490*/  ISETP.NE.U32.AND P0, PT, R10, RZ, PT ;  /* 0x000000ff0a00720c */ /* 0x002fc80003f05070 */
[----:B------:R-:W-:Y:S02]  /*164a0*/  ISETP.NE.AND.EX P0, PT, R11, RZ, PT, P0 ;  /* 0x000000ff0b00720c */ /* 0x000fe40003f05300 */
[----:B0-----:R-:W-:-:S05]  /*164b0*/  I2FP.F32.U32 R0, R17 ;  /* 0x0000001100007245 */ /* 0x001fca0000201000 */
[----:B------:R-:W-:-:S04]  /*164c0*/  FMUL R0, R0, UR4 ;  /* 0x0000000400007c20 */ /* 0x000fc80008400000 */
[----:B------:R0:W1:Y:S02]  /*164d0*/  F2I.U32.TRUNC.NTZ R18, R0 ;  /* 0x0000000000127305 */ /* 0x000064000020f000 */
[----:B----4-:R-:W-:Y:S05]  /*164e0*/  @!P0 BRA `(.L_x_464) ;  /* 0x0000000000288947 */ /* 0x010fea0003800000 */
[----:B0-----:R-:W0:Y:S02]  /*164f0*/  LDC R0, c[0x0][0x634] ;  /* 0x00018d00ff007b82 */ /* 0x001e240000000800 */
        /* <DEDUP_REMOVED lines=9> */
.L_x_464:
[-CC-:B--2---:R-:W-:Y:S01]  /*16590*/  SHF.R.U64 R27, R8, R12.reuse, R9.reuse ;  /* 0x0000000c081b7219 */ /* 0x184fe20000001209 */
[----:B------:R-:W2:Y:S01]  /*165a0*/  LDC.64 R24, c[0x0][0x640] ;  /* 0x00019000ff187b82 */ /* 0x000ea20000000a00 */
[----:B0-----:R-:W-:Y:S01]  /*165b0*/  SHF.R.U32.HI R0, RZ, R12, R9 ;  /* 0x0000000cff007219 */ /* 0x001fe20000011609 */
[----:B------:R-:W-:Y:S01]  /*165c0*/  IMAD.MOV.U32 R4, RZ, RZ, R21 ;  /* 0x000000ffff047224 */ /* 0x000fe200078e0015 */
[----:B------:R-:W-:Y:S01]  /*165d0*/  IADD3 R3, P0, RZ, -R27, RZ ;  /* 0x8000001bff037210 */ /* 0x000fe20007f1e0ff */
[----:B-1----:R-:W-:Y:S01]  /*165e0*/  IMAD.MOV R18, RZ, RZ, -R18 ;  /* 0x000000ffff127224 */ /* 0x002fe200078e0a12 */
[----:B------:R-:W-:Y:S01]  /*165f0*/  ULDC UR4, c[0x0][0x154] ;  /* 0x0000550000047ab9 */ /* 0x000fe20000000800 */
[----:B------:R-:W-:Y:S02]  /*16600*/  IMAD.MOV.U32 R7, RZ, RZ, 0x1 ;  /* 0x00000001ff077424 */ /* 0x000fe400078e00ff */
[----:B------:R-:W0:Y:S01]  /*16610*/  LDC R6, c[0x0][0x618] ;  /* 0x00018600ff067b82 */ /* 0x000e220000000800 */
[----:B------:R-:W-:-:S02]  /*16620*/  IMAD.X R5, RZ, RZ, ~R0, P0 ;  /* 0x000000ffff057224 */ /* 0x000fc400000e0e00 */
[----:B------:R-:W-:Y:S02]  /*16630*/  IMAD R17, R20, R18, R17 ;  /* 0x0000001214117224 */ /* 0x000fe400078e0211 */
[-C--:B------:R-:W-:Y:S02]  /*16640*/  IMAD R0, R5, R14.reuse, RZ ;  /* 0x0000000e05007224 */ /* 0x080fe400078e02ff */
[----:B------:R-:W-:Y:S01]  /*16650*/  IMAD.MOV.U32 R5, RZ, RZ, R23 ;  /* 0x000000ffff057224 */ /* 0x000fe200078e0017 */
[----:B------:R-:W1:Y:S01]  /*16660*/  LDC R8, c[0x0][0x608] ;  /* 0x00018200ff087b82 */ /* 0x000e620000000800 */
[----:B------:R-:W-:-:S04]  /*16670*/  IMAD.WIDE.U32 R4, R3, R14, R4 ;  /* 0x0000000e03047225 */ /* 0x000fc800078e0004 */
[----:B------:R-:W-:-:S03]  /*16680*/  IMAD R3, R3, R15, R0 ;  /* 0x0000000f03037224 */ /* 0x000fc600078e0200 */
[----:B------:R-:W4:Y:S01]  /*16690*/  LDC R22, c[0x0][0x658] ;  /* 0x00019600ff167b82 */ /* 0x000f220000000800 */
[----:B------:R-:W-:Y:S01]  /*166a0*/  I2FP.F32.U32 R0, R19 ;  /* 0x0000001300007245 */ /* 0x000fe20000201000 */
[----:B------:R-:W-:Y:S01]  /*166b0*/  IMAD.IADD R3, R5, 0x1, R3 ;  /* 0x0000000105037824 */ /* 0x000fe200078e0203 */
[----:B--2---:R-:W-:Y:S01]  /*166c0*/  ISETP.NE.U32.AND P0, PT, R24, RZ, PT ;  /* 0x000000ff1800720c */ /* 0x004fe20003f05070 */
[----:B------:R-:W-:Y:S02]  /*166d0*/  IMAD.MOV.U32 R5, RZ, RZ, -0x1 ;  /* 0xffffffffff057424 */ /* 0x000fe400078e00ff */
[----:B------:R-:W-:Y:S02]  /*166e0*/  FMUL R0, R0, UR4 ;  /* 0x0000000400007c20 */ /* 0x000fe40008400000 */
[----:B------:R-:W2:Y:S01]  /*166f0*/  LDC R18, c[0x0][0x148] ;  /* 0x00005200ff127b82 */ /* 0x000ea20000000800 */
[----:B0-----:R-:W-:Y:S01]  /*16700*/  SHF.R.U64 R12, R4, R6, R3 ;  /* 0x00000006040c7219 */ /* 0x001fe20000001203 */
[----:B------:R0:W0:Y:S01]  /*16710*/  F2I.U32.TRUNC.NTZ R13, R0 ;  /* 0x00000000000d7305 */ /* 0x000022000020f000 */
[----:B------:R-:W-:-:S02]  /*16720*/  ISETP.NE.AND.EX P0, PT, R25, RZ, PT, P0 ;  /* 0x000000ff1900720c */ /* 0x000fc40003f05300 */
[----:B------:R-:W-:-:S03]  /*16730*/  SHF.R.U32.HI R3, RZ, R6, R3 ;  /* 0x00000006ff037219 */ /* 0x000fc60000011603 */
[----:B------:R-:W0:Y:S01]  /*16740*/  LDC R15, c[0x0][0x600] ;  /* 0x00018000ff0f7b82 */ /* 0x000e220000000800 */
[-CC-:B-1----:R-:W-:Y:S02]  /*16750*/  SHF.R.U64 R10, R12, R8.reuse, R3.reuse ;  /* 0x000000080c0a7219 */ /* 0x182fe40000001203 */
[----:B------:R-:W-:-:S05]  /*16760*/  SHF.R.U32.HI R3, RZ, R8, R3 ;  /* 0x00000008ff037219 */ /* 0x000fca0000011603 */
[----:B------:R-:W1:Y:S01]  /*16770*/  LDC R20, c[0x0][0x648] ;  /* 0x00019200ff147b82 */ /* 0x000e620000000800 */
[-C--:B----4-:R-:W-:Y:S02]  /*16780*/  SHF.L.U32 R4, R5, R22.reuse, RZ ;  /* 0x0000001605047219 */ /* 0x090fe400000006ff */
[-CC-:B------:R-:W-:Y:S02]  /*16790*/  SHF.R.U64 R14, R10, R22.reuse, R3.reuse ;  /* 0x000000160a0e7219 */ /* 0x180fe40000001203 */
[----:B------:R-:W-:Y:S02]  /*167a0*/  SHF.R.U32.HI R5, RZ, R22, R3 ;  /* 0x00000016ff057219 */ /* 0x000fe40000011603 */
[----:B------:R-:W-:Y:S01]  /*167b0*/  LOP3.LUT R21, RZ, R4, RZ, 0x33, !PT ;  /* 0x00000004ff157212 */ /* 0x000fe200078e33ff */
[----:B------:R-:W4:Y:S01]  /*167c0*/  LDC R23, c[0x0][0x638] ;  /* 0x00018e00ff177b82 */ /* 0x000f220000000800 */
[----:B------:R-:W-:Y:S01]  /*167d0*/  SHF.L.U32 R22, R7, R22, RZ ;  /* 0x0000001607167219 */ /* 0x000fe200000006ff */
[----:B------:R-:W-:-:S06]  /*167e0*/  IMAD.MOV.U32 R4, RZ, RZ, R14 ;  /* 0x000000ffff047224 */ /* 0x000fcc00078e000e */
[----:B------:R-:W0:Y:S01]  /*167f0*/  LDC R26, c[0x0][0x610] ;  /* 0x00018400ff1a7b82 */ /* 0x000e220000000800 */
[----:B------:R-:W-:Y:S05]  /*16800*/  @!P0 BRA `(.L_x_465) ;  /* 0x0000000000288947 */ /* 0x000fea0003800000 */
        /* <DEDUP_REMOVED lines=10> */
.L_x_465:
[----:B------:R-:W3:Y:S01]  /*168b0*/  LDC R3, c[0x0][0x65c] ;  /* 0x00019700ff037b82 */ /* 0x000ee20000000800 */
[----:B01----:R-:W-:Y:S01]  /*168c0*/  SHF.R.U64 R0, R4, R20, R5 ;  /* 0x0000001404007219 */ /* 0x003fe20000001205 */
[----:B------:R-:W-:Y:S01]  /*168d0*/  VIADD R7, R15, 0xffffffff ;  /* 0xffffffff0f077836 */ /* 0x000fe20000000000 */
[----:B------:R-:W-:Y:S01]  /*168e0*/  LOP3.LUT R5, R10, R21, RZ, 0xc0, !PT ;  /* 0x000000150a057212 */ /* 0x000fe200078ec0ff */
[----:B------:R-:W-:Y:S01]  /*168f0*/  IMAD.MOV R13, RZ, RZ, -R13 ;  /* 0x000000ffff0d7224 */ /* 0x000fe200078e0a0d */
[----:B------:R-:W-:Y:S02]  /*16900*/  R2UR UR41, R27 ;  /* 0x000000001b2972ca */ /* 0x000fe400000e0000 */
[----:B------:R-:W-:Y:S02]  /*16910*/  LOP3.LUT R12, R12, R7, RZ, 0xc0, !PT ;  /* 0x000000070c0c7212 */ /* 0x000fe400078ec0ff */
[----:B---3--:R-:W-:Y:S01]  /*16920*/  ISETP.NE.AND P0, PT, R3, 0x1, PT ;  /* 0x000000010300780c */ /* 0x008fe20003f05270 */
[----:B------:R-:W-:-:S02]  /*16930*/  IMAD.MOV R3, RZ, RZ, -R0 ;  /* 0x000000ffff037224 */ /* 0x000fc400078e0a00 */
[----:B------:R-:W-:Y:S02]  /*16940*/  IMAD R0, R22, R0, R5 ;  /* 0x0000000016007224 */ /* 0x000fe400078e0205 */
[----:B----4-:R-:W-:-:S04]  /*16950*/  IMAD R3, R3, R23, R14 ;  /* 0x0000001703037224 */ /* 0x010fc800078e020e */
[----:B------:R-:W-:-:S04]  /*16960*/  IMAD R3, R3, R15, R12 ;  /* 0x0000000f03037224 */ /* 0x000fc800078e020c */
[----:B--2---:R-:W-:-:S04]  /*16970*/  @P0 IMAD R17, R18, R13, R19 ;  /* 0x0000000d12110224 */ /* 0x004fc800078e0213 */
[----:B------:R-:W-:-:S05]  /*16980*/  IMAD R0, R0, R26, R17 ;  /* 0x0000001a00007224 */ /* 0x000fca00078e0211 */
[----:B------:R-:W-:Y:S02]  /*16990*/  SEL R4, R3, R0, !P0 ;  /* 0x0000000003047207 */ /* 0x000fe40004000000 */
[----:B------:R-:W-:Y:S02]  /*169a0*/  SEL R0, R0, R3, !P0 ;  /* 0x0000000300007207 */ /* 0x000fe40004000000 */
[----:B------:R-:W-:Y:S02]  /*169b0*/  R2UR UR42, R4 ;  /* 0x00000000042a72ca */ /* 0x000fe400000e0000 */
[----:B------:R-:W-:Y:S01]  /*169c0*/  R2UR UR43, R0 ;  /* 0x00000000002b72ca */ /* 0x000fe200000e0000 */
[----:B------:R-:W-:-:S14]  /*169d0*/  IMAD.MOV.U32 R0, RZ, RZ, 0x1 ;  /* 0x00000001ff007424 */ /* 0x000fdc00078e00ff */
.L_x_463:
[----:B------:R-:W-:-:S13]  /*169e0*/  LOP3.LUT P0, RZ, R0, 0xff, RZ, 0xc0, !PT ;  /* 0x000000ff00ff7812 */ /* 0x000fda000780c0ff */
[----:B------:R-:W-:Y:S05]  /*169f0*/  @P0 BRA `(.L_x_466) ;  /* 0xfffffea400680947 */ /* 0x000fea000383ffff */
[----:B------:R-:W-:Y:S05]  /*16a00*/  EXIT ;  /* 0x000000000000794d */ /* 0x000fea0003800000 */
.L_x_3:
[----:B------:R-:W2:Y:S01]  /*16a10*/  LDL R17, [R1+0x78] ;  /* 0x0000780001117983 */ /* 0x000ea20000100800 */
[----:B------:R-:W-:-:S03]  /*16a20*/  ULDC.64 UR4, c[0x0][0x650] ;  /* 0x0001940000047ab9 */ /* 0x000fc60000000a00 */
[----:B------:R-:W3:Y:S01]  /*16a30*/  LDL R18, [R1+0x64] ;  /* 0x0000640001127983 */ /* 0x000ee20000100800 */
[----:B------:R-:W-:Y:S01]  /*16a40*/  PRMT R6, RZ, 0x7610, R6 ;  /* 0x00007610ff067816 */ /* 0x000fe20000000006 */
[----:B------:R-:W-:Y:S02]  /*16a50*/  IMAD.MOV.U32 R3, RZ, RZ, -0x1 ;  /* 0xffffffffff037424 */ /* 0x000fe400078e00ff */
[----:B------:R-:W-:Y:S02]  /*16a60*/  IMAD.MOV.U32 R2, RZ, RZ, -0x1 ;  /* 0xffffffffff027424 */ /* 0x000fe400078e00ff */
[----:B------:R-:W-:Y:S01]  /*16a70*/  IMAD.MOV.U32 R10, RZ, RZ, -0x1 ;  /* 0xffffffffff0a7424 */ /* 0x000fe200078e00ff */
[----:B--2---:R-:W-:-:S04]  /*16a80*/  ISETP.GE.U32.AND P0, PT, R17, UR4, PT ;  /* 0x0000000411007c0c */ /* 0x004fc8000bf06070 */
[----:B---3--:R-:W-:-:S13]  /*16a90*/  ISETP.GE.U32.AND.EX P0, PT, R18, UR5, PT, P0 ;  /* 0x0000000512007c0c */ /* 0x008fda000bf06100 */
        /* <DEDUP_REMOVED lines=19> */
.L_x_468:
[--C-:B------:R-:W-:Y:S01]  /*16bd0*/  SHF.R.U64 R10, R8, R12, R9.reuse ;  /* 0x0000000c080a7219 */ /* 0x100fe20000001209 */
[----:B------:R-:W-:Y:S01]  /*16be0*/  IMAD.MOV.U32 R3, RZ, RZ, R18 ;  /* 0x000000ffff037224 */ /* 0x000fe200078e0012 */
[----:B------:R-:W-:Y:S01]  /*16bf0*/  I2FP.F32.U32 R6, R4 ;  /* 0x0000000400067245 */ /* 0x000fe20000201000 */
[----:B------:R-:W0:Y:S01]  /*16c00*/  LDC R16, c[0x0][0x618] ;  /* 0x00018600ff107b82 */ /* 0x000e220000000800 */
[----:B------:R-:W-:Y:S01]  /*16c10*/  SHF.R.U32.HI R2, RZ, R12, R9 ;  /* 0x0000000cff027219 */ /* 0x000fe20000011609 */
[----:B------:R-:W-:Y:S01]  /*16c20*/  ULDC UR4, c[0x0][0x150] ;  /* 0x0000540000047ab9 */ /* 0x000fe20000000800 */
[----:B------:R-:W-:Y:S01]  /*16c30*/  IADD3 R5, P0, RZ, -R10, RZ ;  /* 0x8000000aff057210 */ /* 0x000fe20007f1e0ff */
[----:B------:R-:W-:Y:S01]  /*16c40*/  FMUL R9, R6, UR4 ;  /* 0x0000000406097c20 */ /* 0x000fe20008400000 */
[----:B------:R-:W-:-:S03]  /*16c50*/  ULDC UR4, c[0x0][0x154] ;  /* 0x0000550000047ab9 */ /* 0x000fc60000000800 */
[----:B------:R-:W1:Y:S01]  /*16c60*/  LDC.64 R18, c[0x0][0x640] ;  /* 0x00019000ff127b82 */ /* 0x000e620000000a00 */
[----:B------:R-:W-:Y:S01]  /*16c70*/  IMAD.X R7, RZ, RZ, ~R2, P0 ;  /* 0x000000ffff077224 */ /* 0x000fe200000e0e02 */
[----:B------:R-:W2:Y:S01]  /*16c80*/  F2I.U32.TRUNC.NTZ R9, R9 ;  /* 0x0000000900097305 */ /* 0x000ea2000020f000 */
[----:B------:R-:W-:Y:S02]  /*16c90*/  IMAD.MOV.U32 R2, RZ, RZ, R17 ;  /* 0x000000ffff027224 */ /* 0x000fe400078e0011 */
[-C--:B------:R-:W-:Y:S02]  /*16ca0*/  IMAD R6, R7, R14.reuse, RZ ;  /* 0x0000000e07067224 */ /* 0x080fe400078e02ff */
[C---:B------:R-:W-:Y:S01]  /*16cb0*/  IMAD.WIDE.U32 R2, R5.reuse, R14, R2 ;  /* 0x0000000e05027225 */ /* 0x040fe200078e0002 */
[----:B------:R-:W3:Y:S03]  /*16cc0*/  LDC R11, c[0x0][0x144] ;  /* 0x00005100ff0b7b82 */ /* 0x000ee60000000800 */
[----:B------:R-:W-:-:S02]  /*16cd0*/  IMAD R5, R5, R15, R6 ;  /* 0x0000000f05057224 */ /* 0x000fc400078e0206 */
[----:B------:R-:W-:Y:S02]  /*16ce0*/  IMAD.MOV.U32 R6, RZ, RZ, -0x1 ;  /* 0xffffffffff067424 */ /* 0x000fe400078e00ff */
[----:B------:R-:W-:Y:S01]  /*16cf0*/  IMAD.IADD R3, R3, 0x1, R5 ;  /* 0x0000000103037824 */ /* 0x000fe200078e0205 */
[----:B------:R-:W4:Y:S01]  /*16d00*/  LDC R12, c[0x0][0x608] ;  /* 0x00018200ff0c7b82 */ /* 0x000f220000000800 */
[----:B------:R-:W-:-:S03]  /*16d10*/  I2FP.F32.U32 R5, R0 ;  /* 0x0000000000057245 */ /* 0x000fc60000201000 */
[-C--:B0-----:R-:W-:Y:S01]  /*16d20*/  SHF.R.U64 R8, R2, R16.reuse, R3 ;  /* 0x0000001002087219 */ /* 0x081fe20000001203 */
[----:B--2---:R-:W-:Y:S01]  /*16d30*/  IMAD.MOV R2, RZ, RZ, -R9 ;  /* 0x000000ffff027224 */ /* 0x004fe200078e0a09 */
[----:B------:R-:W-:Y:S01]  /*16d40*/  SHF.R.U32.HI R3, RZ, R16, R3 ;  /* 0x00000010ff037219 */ /* 0x000fe20000011603 */
[----:B------:R-:W-:Y:S01]  /*16d50*/  FMUL R5, R5, UR4 ;  /* 0x0000000405057c20 */ /* 0x000fe20008400000 */
[----:B------:R-:W0:Y:S01]  /*16d60*/  LDC R7, c[0x0][0x658] ;  /* 0x00019600ff077b82 */ /* 0x000e220000000800 */
[----:B-1----:R-:W-:-:S04]  /*16d70*/  ISETP.NE.U32.AND P0, PT, R18, RZ, PT ;  /* 0x000000ff1200720c */ /* 0x002fc80003f05070 */
[----:B------:R-:W-:-:S03]  /*16d80*/  ISETP.NE.AND.EX P0, PT, R19, RZ, PT, P0 ;  /* 0x000000ff1300720c */ /* 0x000fc60003f05300 */
[----:B------:R-:W1:Y:S01]  /*16d90*/  LDC R15, c[0x0][0x148] ;  /* 0x00005200ff0f7b82 */ /* 0x000e620000000800 */
[----:B---3--:R-:W-:Y:S02]  /*16da0*/  IMAD R16, R11, R2, R4 ;  /* 0x000000020b107224 */ /* 0x008fe400078e0204 */
[----:B------:R-:W-:-:S05]  /*16db0*/  IMAD.MOV.U32 R4, RZ, RZ, 0x1 ;  /* 0x00000001ff047424 */ /* 0x000fca00078e00ff */
[----:B------:R-:W2:Y:S01]  /*16dc0*/  LDC R14, c[0x0][0x600] ;  /* 0x00018000ff0e7b82 */ /* 0x000ea20000000800 */
[-CC-:B----4-:R-:W-:Y:S02]  /*16dd0*/  SHF.R.U64 R11, R8, R12.reuse, R3.reuse ;  /* 0x0000000c080b7219 */ /* 0x190fe40000001203 */
[----:B------:R-:W-:Y:S02]  /*16de0*/  SHF.R.U32.HI R2, RZ, R12, R3 ;  /* 0x0000000cff027219 */ /* 0x000fe40000011603 */
[----:B------:R3:W4:Y:S03]  /*16df0*/  F2I.U32.TRUNC.NTZ R12, R5 ;  /* 0x00000005000c7305 */ /* 0x000726000020f000 */
[----:B------:R-:W1:Y:S01]  /*16e00*/  LDC R17, c[0x0][0x648] ;  /* 0x00019200ff117b82 */ /* 0x000e620000000800 */
[-C--:B0-----:R-:W-:Y:S02]  /*16e10*/  SHF.R.U64 R13, R11, R7.reuse, R2 ;  /* 0x000000070b0d7219 */ /* 0x081fe40000001202 */
[----:B------:R-:W-:-:S02]  /*16e20*/  SHF.L.U32 R6, R6, R7, RZ ;  /* 0x0000000706067219 */ /* 0x000fc400000006ff */
[-C--:B------:R-:W-:Y:S01]  /*16e30*/  SHF.R.U32.HI R3, RZ, R7.reuse, R2 ;  /* 0x00000007ff037219 */ /* 0x080fe20000011602 */
[----:B------:R-:W-:Y:S01]  /*16e40*/  IMAD.MOV.U32 R2, RZ, RZ, R13 ;  /* 0x000000ffff027224 */ /* 0x000fe200078e000d */
[----:B------:R-:W-:Y:S01]  /*16e50*/  SHF.L.U32 R21, R4, R7, RZ ;  /* 0x0000000704157219 */ /* 0x000fe200000006ff */
[----:B------:R-:W0:Y:S01]  /*16e60*/  LDC R20, c[0x0][0x638] ;  /* 0x00018e00ff147b82 */ /* 0x000e220000000800 */
[----:B------:R-:W-:-:S07]  /*16e70*/  LOP3.LUT R22, RZ, R6, RZ, 0x33, !PT ;  /* 0x00000006ff167212 */ /* 0x000fce00078e33ff */
[----:B------:R-:W0:Y:S01]  /*16e80*/  LDC R23, c[0x0][0x610] ;  /* 0x00018400ff177b82 */ /* 0x000e220000000800 */
[----:B---34-:R-:W-:Y:S05]  /*16e90*/  @!P0 BRA `(.L_x_469) ;  /* 0x0000000000288947 */ /* 0x018fea0003800000 */
[----:B------:R-:W3:Y:S02]  /*16ea0*/  LDC R2, c[0x0][0x64c] ;  /* 0x00019300ff027b82 */ /* 0x000ee40000000800 */
[----:B---3--:R-:W-:-:S05]  /*16eb0*/  IADD3 R7, P0, R13, R2, RZ ;  /* 0x000000020d077210 */ /* 0x008fca0007f1e0ff */
[----:B------:R-:W-:-:S04]  /*16ec0*/  IMAD.X R9, RZ, RZ, R3, P0 ;  /* 0x000000ffff097224 */ /* 0x000fc800000e0603 */
[----:B------:R-:W-:-:S04]  /*16ed0*/  IMAD.WIDE.U32 R2, R9, R18, RZ ;  /* 0x0000001209027225 */ /* 0x000fc800078e00ff */
[----:B------:R-:W-:-:S04]  /*16ee0*/  IMAD.WIDE.U32 R4, P0, R7, R19, R2 ;  /* 0x0000001307047225 */ /* 0x000fc80007800002 */
[----:B------:R-:W-:Y:S01]  /*16ef0*/  IMAD.WIDE.U32 R2, R7, R18, RZ ;  /* 0x0000001207027225 */ /* 0x000fe200078e00ff */
[----:B------:R-:W-:-:S03]  /*16f00*/  IADD3.X R7, RZ, RZ, RZ, P0, !PT ;  /* 0x000000ffff077210 */ /* 0x000fc600007fe4ff */
[----:B------:R-:W-:Y:S01]  /*16f10*/  IMAD.MOV.U32 R6, RZ, RZ, R5 ;  /* 0x000000ffff067224 */ /* 0x000fe200078e0005 */
[----:B------:R-:W-:-:S05]  /*16f20*/  IADD3 RZ, P0, R3, R4, RZ ;  /* 0x0000000403ff7210 */ /* 0x000fca0007f1e0ff */
[----:B------:R-:W-:-:S08]  /*16f30*/  IMAD.WIDE.U32.X R2, R9, R19, R6, P0 ;  /* 0x0000001309027225 */ /* 0x000fd000000e0406 */
.L_x_469:
[----:B------:R-:W3:Y:S01]  /*16f40*/  LDC R4, c[0x0][0x65c] ;  /* 0x00019700ff047b82 */ /* 0x000ee20000000800 */
[----:B-1----:R-:W-:Y:S01]  /*16f50*/  SHF.R.U64 R3, R2, R17, R3 ;  /* 0x0000001102037219 */ /* 0x002fe20000001203 */
[----:B--2---:R-:W-:Y:S01]  /*16f60*/  VIADD R5, R14, 0xffffffff ;  /* 0xffffffff0e057836 */ /* 0x004fe20000000000 */
[----:B------:R-:W-:Y:S01]  /*16f70*/  LOP3.LUT R2, R11, R22, RZ, 0xc0, !PT ;  /* 0x000000160b027212 */ /* 0x000fe200078ec0ff */
[----:B------:R-:W-:Y:S02]  /*16f80*/  IMAD.MOV R12, RZ, RZ, -R12 ;  /* 0x000000ffff0c7224 */ /* 0x000fe400078e0a0c */
[----:B------:R-:W-:Y:S01]  /*16f90*/  IMAD.MOV.U32 R6, RZ, RZ, 0x1 ;  /* 0x00000001ff067424 */ /* 0x000fe200078e00ff */
[----:B------:R-:W-:Y:S02]  /*16fa0*/  LOP3.LUT R5, R8, R5, RZ, 0xc0, !PT ;  /* 0x0000000508057212 */ /* 0x000fe400078ec0ff */
[----:B---3--:R-:W-:Y:S01]  /*16fb0*/  ISETP.NE.AND P0, PT, R4, 0x1, PT ;  /* 0x000000010400780c */ /* 0x008fe20003f05270 */
[----:B------:R-:W-:-:S02]  /*16fc0*/  IMAD.MOV R4, RZ, RZ, -R3 ;  /* 0x000000ffff047224 */ /* 0x000fc400078e0a03 */
[----:B------:R-:W-:-:S10]  /*16fd0*/  IMAD R3, R21, R3, R2 ;  /* 0x0000000315037224 */ /* 0x000fd400078e0202 */
[----:B------:R-:W-:Y:S02]  /*16fe0*/  @P0 IMAD R16, R15, R12, R0 ;  /* 0x0000000c0f100224 */ /* 0x000fe400078e0200 */
[----:B0-----:R-:W-:Y:S02]  /*16ff0*/  IMAD R0, R4, R20, R13 ;  /* 0x0000001404007224 */ /* 0x001fe400078e020d */
[----:B------:R-:W-:Y:S02]  /*17000*/  IMAD R3, R3, R23, R16 ;  /* 0x0000001703037224 */ /* 0x000fe400078e0210 */
[----:B------:R-:W-:-:S05]  /*17010*/  IMAD R0, R0, R14, R5 ;  /* 0x0000000e00007224 */ /* 0x000fca00078e0205 */
[----:B------:R-:W-:Y:S02]  /*17020*/  SEL R2, R0, R3, !P0 ;  /* 0x0000000300027207 */ /* 0x000fe40004000000 */
[----:B------:R-:W-:-:S07]  /*17030*/  SEL R3, R3, R0, !P0 ;  /* 0x0000000003037207 */ /* 0x000fce0004000000 */
.L_x_467:
[----:B------:R-:W-:-:S08]  /*17040*/  NOP ;  /* 0x0000000000007918 */ /* 0x000fd00000000000 */
[----:B------:R-:W0:-:S00]  /*17050*/  USETMAXREG.DEALLOC.CTAPOOL 0x18 ;  /* 0x00000018000079c8 */ /* 0x000e0000080e0500 */
[----:B------:R-:W-:-:S13]  /*17060*/  ISETP.NE.AND P0, PT, RZ, UR8, PT ;  /* 0x00000008ff007c0c */ /* 0x000fda000bf05270 */
[----:B------:R-:W-:Y:S05]  /*17070*/  @P0 EXIT ;  /* 0x000000000000094d */ /* 0x000fea0003800000 */
[----:B0-----:R-:W-:Y:S01]  /*17080*/  LOP3.LUT P0, RZ, R6, 0xff, RZ, 0xc0, !PT ;  /* 0x000000ff06ff7812 */ /* 0x001fe2000780c0ff */
[----:B------:R-:W-:Y:S02]  /*17090*/  IMAD.MOV.U32 R7, RZ, RZ, 0x1 ;  /* 0x00000001ff077424 */ /* 0x000fe400078e00ff */
[----:B------:R-:W-:-:S10]  /*170a0*/  IMAD.MOV.U32 R6, RZ, RZ, RZ ;  /* 0x000000ffff067224 */ /* 0x000fd400078e00ff */
[----:B------:R-:W-:Y:S05]  /*170b0*/  @!P0 BRA `(.L_x_470) ;  /* 0x0000000c00588947 */ /* 0x000fea0003800000 */
[----:B------:R-:W0:Y:S01]  /*170c0*/  LDC R0, c[0x0][0x28c] ;  /* 0x0000a300ff007b82 */ /* 0x000e220000000800 */
[----:B------:R-:W1:Y:S01]  /*170d0*/  S2R R4, SR_TID.X ;  /* 0x0000000000047919 */ /* 0x000e620000002100 */
[----:B------:R-:W-:Y:S01]  /*170e0*/  ULDC UR5, c[0x0][0x658] ;  /* 0x0001960000057ab9 */ /* 0x000fe20000000800 */
[----:B------:R-:W-:Y:S01]  /*170f0*/  UMOV UR7, 0xffffffff ;  /* 0xffffffff00077882 */ /* 0x000fe20000000000 */
[----:B------:R-:W-:Y:S01]  /*17100*/  ULDC UR6, c[0x0][0xc] ;  /* 0x0000030000067ab9 */ /* 0x000fe20000000800 */
[----:B------:R-:W-:Y:S01]  /*17110*/  USHF.L.U32 UR8, UR7, UR5, URZ ;  /* 0x0000000507087299 */ /* 0x000fe2000800063f */
[----:B------:R-:W-:Y:S01]  /*17120*/  BSSY B0, `(.L_x_470) ;  /* 0x00000cf000007945 */ /* 0x000fe20003800000 */
[----:B------:R-:W-:Y:S01]  /*17130*/  UMOV UR9, 0x1 ;  /* 0x0000000100097882 */ /* 0x000fe20000000000 */
[----:B------:R-:W-:Y:S01]  /*17140*/  ULDC UR7, c[0x0][0x10] ;  /* 0x0000040000077ab9 */ /* 0x000fe20000000800 */
[----:B------:R-:W-:Y:S01]  /*17150*/  USHF.L.U32 UR18, UR9, UR5, URZ ;  /* 0x0000000509127299 */ /* 0x000fe2000800063f */
[----:B------:R-:W-:Y:S01]  /*17160*/  IMAD.MOV.U32 R9, RZ, RZ, 0x1 ;  /* 0x00000001ff097424 */ /* 0x000fe200078e00ff */
[----:B------:R-:W-:Y:S01]  /*17170*/  UIMAD.WIDE.U32 UR6, UR6, UR7, URZ ;  /* 0x00000007060672a5 */ /* 0x000fe2000f8e003f */
[----:B------:R-:W-:Y:S01]  /*17180*/  IMAD.MOV.U32 R7, RZ, RZ, 0x1 ;  /* 0x00000001ff077424 */ /* 0x000fe200078e00ff */
[----:B------:R-:W-:Y:S01]  /*17190*/  ULDC UR5, c[0x0][0x14] ;  /* 0x0000050000057ab9 */ /* 0x000fe20000000800 */
[----:B------:R-:W-:Y:S01]  /*171a0*/  IMAD.MOV.U32 R6, RZ, RZ, RZ ;  /* 0x000000ffff067224 */ /* 0x000fe200078e00ff */
[----:B------:R-:W-:-:S02]  /*171b0*/  UIMAD.WIDE.U32 UR20, UR6, UR5, URZ ;  /* 0x00000005061472a5 */ /* 0x000fc4000f8e003f */
[----:B------:R-:W-:Y:S01]  /*171c0*/  UIMAD UR13, UR7, UR5, URZ ;  /* 0x00000005070d72a4 */ /* 0x000fe2000f8e023f */
[----:B------:R-:W-:Y:S01]  /*171d0*/  ULDC UR4, c[0x0][0x600] ;  /* 0x0001800000047ab9 */ /* 0x000fe20000000800 */
[----:B------:R-:W-:Y:S02]  /*171e0*/  ULOP3.LUT UR24, UR38, 0x2, URZ, 0xfc, !UPT ;  /* 0x0000000226187892 */ /* 0x000fe4000f8efc3f */
[----:B------:R-:W-:Y:S01]  /*171f0*/  UIADD3 UR4, UR4, -0x1, URZ ;  /* 0xffffffff04047890 */ /* 0x000fe2000fffe03f */
[----:B0-----:R-:W-:Y:S01]  /*17200*/  VIADD R0, R0, 0x3f ;  /* 0x0000003f00007836 */ /* 0x001fe20000000000 */
[----:B------:R-:W-:Y:S02]  /*17210*/  ULOP3.LUT UR17, URZ, UR8, URZ, 0x33, !UPT ;  /* 0x000000083f117292 */ /* 0x000fe4000f8e333f */
[----:B------:R-:W-:Y:S02]  /*17220*/  UIADD3 UR13, UR21, UR13, URZ ;  /* 0x0000000d150d7290 */ /* 0x000fe4000fffe03f */
[----:B------:R-:W-:Y:S01]  /*17230*/  SHF.R.S32.HI R5, RZ, 0x1f, R0 ;  /* 0x0000001fff057819 */ /* 0x000fe20000011400 */
[----:B------:R-:W-:-:S03]  /*17240*/  ULDC.64 UR22, c[0x0][0x198] ;  /* 0x0000660000167ab9 */ /* 0x000fc60000000a00 */
[----:B------:R-:W-:Y:S02]  /*17250*/  LEA.HI R0, R5, R0, RZ, 0x6 ;  /* 0x0000000005007211 */ /* 0x000fe400078f30ff */
[C---:B-1----:R-:W-:Y:S02]  /*17260*/  LOP3.LUT P2, RZ, R4.reuse, 0x7f, RZ, 0xc0, !PT ;  /* 0x0000007f04ff7812 */ /* 0x042fe4000784c0ff */
[----:B------:R-:W-:Y:S02]  /*17270*/  SHF.R.S32.HI R0, RZ, 0x6, R0 ;  /* 0x00000006ff007819 */ /* 0x000fe40000011400 */
[----:B------:R-:W-:-:S03]  /*17280*/  LOP3.LUT P0, RZ, R4, 0x1f, RZ, 0xc0, !PT ;  /* 0x0000001f04ff7812 */ /* 0x000fc6000780c0ff */
[----:B------:R-:W-:Y:S01]  /*17290*/  VIADD R16, R0, 0x1 ;  /* 0x0000000100107836 */ /* 0x000fe20000000000 */
[----:B------:R-:W-:-:S13]  /*172a0*/  PLOP3.LUT P0, PT, P0, P2, PT, 0x8a, 0x0 ;  /* 0x000000000000781c */ /* 0x000fda0000705172 */
.L_x_482:
[----:B------:R-:W-:-:S03]  /*172b0*/  UMOV UR5, 0xffffffff ;  /* 0xffffffff00057882 */ /* 0x000fc60000000000 */
[----:B------:R-:W-:Y:S05]  /*172c0*/  BRA.DIV UR5, `(.L_x_471) ;  /* 0x0000000e057c7947 */ /* 0x000fea000b800000 */
[----:B------:R-:W-:-:S13]  /*172d0*/  ELECT P6, URZ, PT ;  /* 0x00000000003f782f */ /* 0x000fda00038c0000 */
.L_x_491:
[----:B------:R-:W0:Y:S01]  /*172e0*/  LDC R4, c[0x0][0x28c] ;  /* 0x0000a300ff047b82 */ /* 0x000e220000000800 */
[----:B------:R-:W-:Y:S01]  /*172f0*/  BSSY B1, `(.L_x_472) ;  /* 0x0000038000017945 */ /* 0x000fe20003800000 */
[----:B0-----:R-:W-:-:S13]  /*17300*/  ISETP.LT.OR P6, PT, R4, 0x1, !P6 ;  /* 0x000000010400780c */ /* 0x001fda00077c1670 */
[----:B------:R-:W-:Y:S05]  /*17310*/  @P6 BRA `(.L_x_473) ;  /* 0x0000000000d46947 */ /* 0x000fea0003800000 */
[----:B------:R-:W-:Y:S02]  /*17320*/  IMAD R2, R2, 0x70, RZ ;  /* 0x0000007002027824 */ /* 0x000fe400078e02ff */
[----:B------:R-:W-:Y:S02]  /*17330*/  IMAD.SHL.U32 R3, R3, 0x200, RZ ;  /* 0x0000020003037824 */ /* 0x000fe400078e00ff */
[----:B------:R-:W-:Y:S02]  /*17340*/  IMAD.MOV.U32 R13, RZ, RZ, RZ ;  /* 0x000000ffff0d7224 */ /* 0x000fe400078e00ff */
[----:B------:R-:W-:Y:S02]  /*17350*/  IMAD.MOV.U32 R4, RZ, RZ, R16 ;  /* 0x000000ffff047224 */ /* 0x000fe400078e0010 */
[----:B------:R-:W-:Y:S02]  /*17360*/  IMAD.MOV.U32 R5, RZ, RZ, R7 ;  /* 0x000000ffff057224 */ /* 0x000fe400078e0007 */
[----:B------:R-:W-:-:S07]  /*17370*/  IMAD.MOV.U32 R8, RZ, RZ, R6 ;  /* 0x000000ffff087224 */ /* 0x000fce00078e0006 */
.L_x_477:
[----:B------:R-:W0:Y:S01]  /*17380*/  S2R R12, SR_CgaCtaId ;  /* 0x00000000000c7919 */ /* 0x000e220000008800 */
[----:B------:R-:W-:-:S04]  /*17390*/  MOV R11, 0x400 ;  /* 0x00000400000b7802 */ /* 0x000fc80000000f00 */
[----:B0-----:R-:W-:Y:S02]  /*173a0*/  LEA R15, R12, R11, 0x18 ;  /* 0x0000000b0c0f7211 */ /* 0x001fe400078ec0ff */
[----:B------:R-:W-:Y:S01]  /*173b0*/  SHF.L.U32 R11, R5, 0x1f, RZ ;  /* 0x0000001f050b7819 */ /* 0x000fe200000006ff */
[----:B------:R-:W0:Y:S02]  /*173c0*/  @!P2 LDC R12, c[0x0][0x500] ;  /* 0x00014000ff0cab82 */ /* 0x000e240000000800 */
[----:B------:R-:W-:-:S04]  /*173d0*/  IMAD R14, R8, 0x8, R15 ;  /* 0x00000008080e7824 */ /* 0x000fc800078e020f */
[----:B------:R-:W1:Y:S02]  /*173e0*/  SYNCS.PHASECHK.TRANS64.TRYWAIT P1, [R14+URZ+0x10], R11 ;  /* 0x0000100b0e0075a7 */ /* 0x000e64000802017f */
[----:B-1----:R-:W-:Y:S05]  /*173f0*/  @!P1 BRA `(.L_x_474) ;  /* 0x0000000c00509947 */ /* 0x002fea0003800000 */
.L_x_492:
[----:B------:R-:W-:Y:S01]  /*17400*/  UPRMT UR5, UR24, 0x9910, URZ ;  /* 0x0000991018057896 */ /* 0x000fe2000800003f */
[----:B0-----:R0:W-:Y:S03]  /*17410*/  @!P2 SYNCS.ARRIVE.TRANS64 RZ, [R14+URZ], R12 ;  /* 0x0000000c0effa9a7 */ /* 0x0011e6000800003f */
[----:B------:R-:W-:-:S06]  /*17420*/  UISETP.NE.AND UP0, UPT, UR5, 0x2, UPT ;  /* 0x000000020500788c */ /* 0x000fcc000bf05270 */
[----:B------:R-:W-:-:S13]  /*17430*/  PLOP3.LUT P1, PT, PT, PT, UP0, 0x80, 0x0 ;  /* 0x000000000000781c */ /* 0x000fda0003f2f008 */
[----:B0-----:R-:W-:Y:S05]  /*17440*/  @P1 BRA `(.L_x_475) ;  /* 0x0000000000041947 */ /* 0x001fea0003800000 */
[----:B------:R-:W-:Y:S01]  /*17450*/  BPT.TRAP 0x1 ;  /* 0x000000040000795c */ /* 0x000fe20000300000 */
.L_x_475:
[----:B------:R-:W-:Y:S05]  /*17460*/  @P0 BRA `(.L_x_476) ;  /* 0x0000000000040947 */ /* 0x000fea0003800000 */
[----:B------:R-:W-:Y:S01]  /*17470*/  BPT.TRAP 0x1 ;  /* 0x000000040000795c */ /* 0x000fe20000300000 */
.L_x_476:
[--C-:B-1----:R-:W-:Y:S01]  /*17480*/  IMAD R11, R8, 0x10000, R15.reuse ;  /* 0x00010000080b7824 */ /* 0x102fe200078e020f */
[----:B------:R-:W-:Y:S01]  /*17490*/  R2UR UR9, R14 ;  /* 0x000000000e0972ca */ /* 0x000fe200000e0000 */
[----:B------:R-:W-:Y:S01]  /*174a0*/  IMAD R15, R8, 0x3800, R15 ;  /* 0x00003800080f7824 */ /* 0x000fe200078e020f */
[----:B------:R-:W-:Y:S01]  /*174b0*/  UIADD3 UR6, UP0, UR22, 0xf0, URZ ;  /* 0x000000f016067890 */ /* 0x000fe2000ff1e03f */
[----:B------:R-:W-:Y:S01]  /*174c0*/  VIADD R4, R4, 0xffffffff ;  /* 0xffffffff04047836 */ /* 0x000fe20000000000 */
[----:B------:R-:W-:Y:S01]  /*174d0*/  R2UR UR5, R11 ;  /* 0x000000000b0572ca */ /* 0x000fe200000e0000 */
[----:B------:R-:W-:Y:S01]  /*174e0*/  UIADD3 UR26, UP1, UR22, 0x1f0, URZ ;  /* 0x000001f0161a7890 */ /* 0x000fe2000ff3e03f */
[----:B------:R-:W-:Y:S01]  /*174f0*/  R2UR UR8, R15 ;  /* 0x000000000f0872ca */ /* 0x000fe200000e0000 */
[----:B------:R-:W-:Y:S01]  /*17500*/  UIADD3.X UR7, URZ, UR23, URZ, UP0, !UPT ;  /* 0x000000173f077290 */ /* 0x000fe200087fe43f */
[----:B------:R-:W-:Y:S01]  /*17510*/  R2UR UR11, R3 ;  /* 0x00000000030b72ca */ /* 0x000fe200000e0000 */
[----:B------:R-:W-:Y:S01]  /*17520*/  VIADD R8, R8, 0x1 ;  /* 0x0000000108087836 */ /* 0x000fe20000000000 */
[C---:B------:R-:W-:Y:S01]  /*17530*/  R2UR UR10, R13.reuse ;  /* 0x000000000d0a72ca */ /* 0x040fe200000e0000 */
[----:B------:R-:W-:Y:S01]  /*17540*/  UIADD3.X UR27, URZ, UR23, URZ, UP1, !UPT ;  /* 0x000000173f1b7290 */ /* 0x000fe20008ffe43f */
[----:B------:R-:W-:Y:S01]  /*17550*/  R2UR UR12, R10 ;  /* 0x000000000a0c72ca */ /* 0x000fe200000e0000 */
[----:B------:R-:W-:Y:S01]  /*17560*/  UMOV UR14, 0x0 ;  /* 0x00000000000e7882 */ /* 0x000fe20000000000 */
[----:B------:R-:W-:Y:S01]  /*17570*/  R2UR UR19, R2 ;  /* 0x00000000021372ca */ /* 0x000fe200000e0000 */
[----:B------:R-:W-:Y:S01]  /*17580*/  UMOV UR15, 0x10000000 ;  /* 0x10000000000f7882 */ /* 0x000fe20000000000 */
[----:B------:R-:W-:Y:S01]  /*17590*/  ISETP.GT.AND P3, PT, R4, 0x1, PT ;  /* 0x000000010400780c */ /* 0x000fe20003f64270 */
[----:B------:R-:W-:Y:S01]  /*175a0*/  UIADD3 UR5, UR5, 0x100, URZ ;  /* 0x0000010005057890 */ /* 0x000fe2000fffe03f */
[----:B------:R-:W-:Y:S01]  /*175b0*/  ISETP.NE.AND P1, PT, R8, 0x2, PT ;  /* 0x000000020800780c */ /* 0x000fe20003f25270 */
[----:B------:R-:W-:Y:S01]  /*175c0*/  UIADD3 UR16, UR8, 0x20100, URZ ;  /* 0x0002010008107890 */ /* 0x000fe2000fffe03f */
[----:B------:R-:W-:-:S02]  /*175d0*/  VIADD R13, R13, 0x40 ;  /* 0x000000400d0d7836 */ /* 0x000fc40000000000 */
[----:B------:R-:W-:Y:S02]  /*175e0*/  SEL R12, RZ, 0x1, P1 ;  /* 0x00000001ff0c7807 */ /* 0x000fe40000800000 */
[----:B------:R-:W-:Y:S01]  /*175f0*/  UMOV UR8, UR5 ;  /* 0x0000000500087c82 */ /* 0x000fe20008000000 */
[----:B------:R-:W-:Y:S01]  /*17600*/  SEL R8, R8, RZ, P1 ;  /* 0x000000ff08087207 */ /* 0x000fe20000800000 */
[----:B------:R0:W-:Y:S01]  /*17610*/  UTMALDG.3D [UR8], [UR6], desc[UR14] ;  /* 0x00000e08060075b4 */ /* 0x0001e20008011000 */
[----:B------:R-:W-:Y:S01]  /*17620*/  LOP3.LUT R5, R5, R12, RZ, 0x3c, !PT ;  /* 0x0000000c05057212 */ /* 0x000fe200078e3cff */
[----:B0-----:R-:W-:Y:S01]  /*17630*/  UMOV UR8, UR16 ;  /* 0x0000001000087c82 */ /* 0x001fe20008000000 */
[----:B------:R-:W-:Y:S02]  /*17640*/  UMOV UR11, UR19 ;  /* 0x00000013000b7c82 */ /* 0x000fe40008000000 */
[----:B------:R0:W-:Y:S02]  /*17650*/  UTMALDG.3D [UR8], [UR26], desc[UR14] ;  /* 0x00000e081a0075b4 */ /* 0x0001e40008011000 */
[----:B0-----:R-:W-:Y:S05]  /*17660*/  @P3 BRA `(.L_x_477) ;  /* 0xfffffffc00443947 */ /* 0x001fea000383ffff */
.L_x_473:
[----:B------:R-:W-:Y:S05]  /*17670*/  BSYNC B1 ;  /* 0x0000000000017941 */ /* 0x000fea0003800000 */
.L_x_472:
[----:B------:R-:W2:Y:S01]  /*17680*/  LDL.LU R15, [R1+0x64] ;  /* 0x00006400010f7983 */ /* 0x000ea20000300800 */
[----:B------:R-:W-:Y:S01]  /*17690*/  LOP3.LUT P4, RZ, R9, 0xff, RZ, 0xc0, !PT ;  /* 0x000000ff09ff7812 */ /* 0x000fe2000788c0ff */
[----:B------:R-:W-:Y:S01]  /*176a0*/  IMAD.IADD R6, R0, 0x1, R6 ;  /* 0x0000000100067824 */ /* 0x000fe200078e0206 */
[----:B------:R-:W-:Y:S01]  /*176b0*/  ULDC.64 UR6, c[0x0][0x650] ;  /* 0x0001940000067ab9 */ /* 0x000fe20000000a00 */
[----:B------:R-:W3:Y:S01]  /*176c0*/  LDL.LU R14, [R1+0x78] ;  /* 0x00007800010e7983 */ /* 0x000ee20000300800 */
[----:B------:R-:W-:Y:S01]  /*176d0*/  BSSY B1, `(.L_x_478) ;  /* 0x0000071000017945 */ /* 0x000fe20003800000 */
[----:B------:R-:W-:Y:S01]  /*176e0*/  IMAD.MOV.U32 R10, RZ, RZ, -0x1 ;  /* 0xffffffffff0a7424 */ /* 0x000fe200078e00ff */
[----:B------:R-:W-:Y:S02]  /*176f0*/  SHF.R.U32.HI R2, RZ, 0x1, R6 ;  /* 0x00000001ff027819 */ /* 0x000fe40000011606 */
[----:B------:R-:W-:Y:S02]  /*17700*/  ISETP.GT.U32.AND P1, PT, R6, 0x1, PT ;  /* 0x000000010600780c */ /* 0x000fe40003f24070 */
[----:B------:R-:W-:-:S02]  /*17710*/  LOP3.LUT R2, R2, 0x1, RZ, 0xc0, !PT ;  /* 0x0000000102027812 */ /* 0x000fc400078ec0ff */
[----:B------:R-:W-:Y:S01]  /*17720*/  ISETP.LT.U32.AND P1, PT, R0, 0x2, P1 ;  /* 0x000000020000780c */ /* 0x000fe20000f21070 */
[----:B------:R-:W0:Y:S01]  /*17730*/  @P4 S2R R3, SR_CgaCtaId ;  /* 0x0000000000034919 */ /* 0x000e220000008800 */
[----:B------:R-:W-:Y:S02]  /*17740*/  ISETP.NE.U32.AND P3, PT, R2, 0x1, PT ;  /* 0x000000010200780c */ /* 0x000fe40003f65070 */
[----:B------:R-:W-:Y:S02]  /*17750*/  @P4 MOV R2, 0x400 ;  /* 0x0000040000024802 */ /* 0x000fe40000000f00 */
[----:B------:R-:W-:Y:S02]  /*17760*/  ISETP.GT.U32.AND P3, PT, R0, 0x1, !P3 ;  /* 0x000000010000780c */ /* 0x000fe40005f64070 */
[----:B------:R-:W-:Y:S02]  /*17770*/  LOP3.LUT R6, R6, 0x1, RZ, 0xc0, !PT ;  /* 0x0000000106067812 */ /* 0x000fe400078ec0ff */
[----:B------:R-:W-:-:S02]  /*17780*/  PRMT R4, RZ, 0x7610, R4 ;  /* 0x00007610ff047816 */ /* 0x000fc40000000004 */
[----:B------:R-:W-:Y:S02]  /*17790*/  PRMT R9, RZ, 0x7610, R9 ;  /* 0x00007610ff097816 */ /* 0x000fe40000000009 */
[----:B0-----:R-:W-:Y:S02]  /*177a0*/  @P4 LEA R2, R3, R2, 0x18 ;  /* 0x0000000203024211 */ /* 0x001fe400078ec0ff */
[----:B------:R-:W-:Y:S02]  /*177b0*/  SEL R3, RZ, 0x1, !P3 ;  /* 0x00000001ff037807 */ /* 0x000fe40005800000 */
[----:B------:R0:W-:Y:S02]  /*177c0*/  @P4 SYNCS.ARRIVE.TRANS64.A1T0 RZ, [R2+URZ+0x38], RZ ;  /* 0x000038ff02ff49a7 */ /* 0x0001e4000810003f */
[----:B0-----:R-:W-:-:S04]  /*177d0*/  SEL R2, RZ, 0x1, !P1 ;  /* 0x00000001ff027807 */ /* 0x001fc80004800000 */
[----:B------:R-:W-:Y:S01]  /*177e0*/  LOP3.LUT R7, R3, R7, R2, 0x96, !PT ;  /* 0x0000000703077212 */ /* 0x000fe200078e9602 */
[----:B------:R-:W-:Y:S02]  /*177f0*/  IMAD.MOV.U32 R3, RZ, RZ, -0x1 ;  /* 0xffffffffff037424 */ /* 0x000fe400078e00ff */
[----:B------:R-:W-:Y:S01]  /*17800*/  IMAD.MOV.U32 R2, RZ, RZ, -0x1 ;  /* 0xffffffffff027424 */ /* 0x000fe200078e00ff */
[----:B---3--:R-:W-:-:S04]  /*17810*/  IADD3 R14, P1, R14, UR20, RZ ;  /* 0x000000140e0e7c10 */ /* 0x008fc8000ff3e0ff */
[----:B--2---:R-:W-:Y:S01]  /*17820*/  IADD3.X R15, R15, UR13, RZ, P1, !PT ;  /* 0x0000000d0f0f7c10 */ /* 0x004fe20008ffe4ff */
[----:B------:R0:W-:Y:S01]  /*17830*/  STL [R1+0x78], R14 ;  /* 0x0000780e01007387 */ /* 0x0001e20000100800 */
[----:B------:R-:W-:-:S03]  /*17840*/  ISETP.GE.U32.AND P1, PT, R14, UR6, PT ;  /* 0x000000060e007c0c */ /* 0x000fc6000bf26070 */
[----:B------:R0:W-:Y:S01]  /*17850*/  STL [R1+0x64], R15 ;  /* 0x0000640f01007387 */ /* 0x0001e20000100800 */
[----:B------:R-:W-:-:S13]  /*17860*/  ISETP.GE.U32.AND.EX P1, PT, R15, UR7, PT, P1 ;  /* 0x000000070f007c0c */ /* 0x000fda000bf26110 */
[----:B0-----:R-:W-:Y:S05]  /*17870*/  @P1 BRA `(.L_x_479) ;  /* 0x0000000400581947 */ /* 0x001fea0003800000 */
[----:B------:R-:W0:Y:S01]  /*17880*/  S2R R8, SR_CTAID.X ;  /* 0x0000000000087919 */ /* 0x000e220000002500 */
[----:B------:R-:W1:Y:S01]  /*17890*/  LDC R11, c[0x0][0x65c] ;  /* 0x00019700ff0b7b82 */ /* 0x000e620000000800 */
[----:B------:R-:W-:Y:S01]  /*178a0*/  ULDC UR5, c[0x0][0x150] ;  /* 0x0000540000057ab9 */ /* 0x000fe20000000800 */
[----:B------:R-:W-:Y:S01]  /*178b0*/  ULDC.64 UR6, c[0x0][0x628] ;  /* 0x00018a0000067ab9 */ /* 0x000fe20000000a00 */
[----:B------:R-:W2:Y:S01]  /*178c0*/  S2R R5, SR_CTAID.Y ;  /* 0x0000000000057919 */ /* 0x000ea20000002600 */
[----:B------:R-:W-:Y:S01]  /*178d0*/  ISETP.NE.U32.AND P1, PT, RZ, UR6, PT ;  /* 0x00000006ff007c0c */ /* 0x000fe2000bf25070 */
[----:B------:R-:W-:-:S03]  /*178e0*/  ULDC UR8, c[0x0][0x630] ;  /* 0x00018c0000087ab9 */ /* 0x000fc60000000800 */
[----:B------:R-:W3:Y:S01]  /*178f0*/  LDC R3, c[0x0][0x144] ;  /* 0x00005100ff037b82 */ /* 0x000ee20000000800 */
[----:B------:R-:W-:-:S07]  /*17900*/  ISETP.NE.AND.EX P1, PT, RZ, UR7, PT, P1 ;  /* 0x00000007ff007c0c */ /* 0x000fce000bf25310 */
[----:B------:R-:W4:Y:S01]  /*17910*/  LDC R12, c[0x0][0x148] ;  /* 0x00005200ff0c7b82 */ /* 0x000f220000000800 */
[----:B-1----:R-:W-:Y:S02]  /*17920*/  ISETP.NE.AND P5, PT, R11, 0x1, PT ;  /* 0x000000010b00780c */ /* 0x002fe40003fa5270 */
[----:B0-----:R-:W-:Y:S02]  /*17930*/  I2FP.F32.U32 R2, R8 ;  /* 0x0000000800027245 */ /* 0x001fe40000201000 */
[----:B--2---:R-:W-:-:S03]  /*17940*/  I2FP.F32.U32 R4, R5 ;  /* 0x0000000500047245 */ /* 0x004fc60000201000 */
[----:B------:R-:W-:Y:S01]  /*17950*/  FMUL R2, R2, UR5 ;  /* 0x0000000502027c20 */ /* 0x000fe20008400000 */
[----:B------:R-:W-:Y:S02]  /*17960*/  ULDC UR5, c[0x0][0x154] ;  /* 0x0000550000057ab9 */ /* 0x000fe40000000800 */
[----:B------:R-:W-:-:S03]  /*17970*/  FMUL R10, R4, UR5 ;  /* 0x00000005040a7c20 */ /* 0x000fc60008400000 */
[----:B------:R-:W0:Y:S08]  /*17980*/  F2I.U32.TRUNC.NTZ R2, R2 ;  /* 0x0000000200027305 */ /* 0x000e30000020f000 */
[----:B------:R-:W1:Y:S01]  /*17990*/  F2I.U32.TRUNC.NTZ R10, R10 ;  /* 0x0000000a000a7305 */ /* 0x000e62000020f000 */
[----:B0-----:R-:W-:Y:S02]  /*179a0*/  IMAD.MOV R4, RZ, RZ, -R2 ;  /* 0x000000ffff047224 */ /* 0x001fe400078e0a02 */
[----:B------:R-:W-:-:S02]  /*179b0*/  IMAD.MOV.U32 R2, RZ, RZ, R14 ;  /* 0x000000ffff027224 */ /* 0x000fc400078e000e */
[----:B---3--:R-:W-:Y:S02]  /*179c0*/  IMAD R8, R3, R4, R8 ;  /* 0x0000000403087224 */ /* 0x008fe400078e0208 */
[----:B-1----:R-:W-:-:S04]  /*179d0*/  IMAD.MOV R3, RZ, RZ, -R10 ;  /* 0x000000ffff037224 */ /* 0x002fc800078e0a0a */
[----:B----4-:R-:W-:Y:S02]  /*179e0*/  @P5 IMAD R8, R12, R3, R5 ;  /* 0x000000030c085224 */ /* 0x010fe400078e0205 */
[----:B------:R-:W-:Y:S01]  /*179f0*/  IMAD.MOV.U32 R3, RZ, RZ, R15 ;  /* 0x000000ffff037224 */ /* 0x000fe200078e000f */
[----:B------:R-:W-:Y:S06]  /*17a00*/  @!P1 BRA `(.L_x_480) ;  /* 0x0000000000289947 */ /* 0x000fec0003800000 */
[----:B------:R-:W-:Y:S02]  /*17a10*/  ULDC UR5, c[0x0][0x634] ;  /* 0x00018d0000057ab9 */ /* 0x000fe40000000800 */
[----:B------:R-:W-:-:S05]  /*17a20*/  IADD3 R3, P1, R14, UR5, RZ ;  /* 0x000000050e037c10 */ /* 0x000fca000ff3e0ff */
[----:B------:R-:W-:-:S04]  /*17a30*/  IMAD.X R11, RZ, RZ, R15, P1 ;  /* 0x000000ffff0b7224 */ /* 0x000fc800008e060f */
[----:B------:R-:W-:-:S04]  /*17a40*/  IMAD.WIDE.U32 R4, R11, UR6, RZ ;  /* 0x000000060b047c25 */ /* 0x000fc8000f8e00ff */
[----:B------:R-:W-:-:S04]  /*17a50*/  IMAD.WIDE.U32 R4, P1, R3, UR7, R4 ;  /* 0x0000000703047c25 */ /* 0x000fc8000f820004 */
[----:B------:R-:W-:-:S04]  /*17a60*/  IMAD.WIDE.U32 R2, R3, UR6, RZ ;  /* 0x0000000603027c25 */ /* 0x000fc8000f8e00ff */
[----:B------:R-:W-:Y:S01]  /*17a70*/  IMAD.MOV.U32 R2, RZ, RZ, R5 ;  /* 0x000000ffff027224 */ /* 0x000fe200078e0005 */
[----:B------:R-:W-:Y:S01]  /*17a80*/  IADD3 RZ, P3, R3, R4, RZ ;  /* 0x0000000403ff7210 */ /* 0x000fe20007f7e0ff */
[----:B------:R-:W-:-:S04]  /*17a90*/  IMAD.X R3, RZ, RZ, RZ, P1 ;  /* 0x000000ffff037224 */ /* 0x000fc800008e06ff */
[----:B------:R-:W-:-:S08]  /*17aa0*/  IMAD.WIDE.U32.X R2, R11, UR7, R2, P3 ;  /* 0x000000070b027c25 */ /* 0x000fd000098e0402 */
.L_x_480:
[--C-:B------:R-:W-:Y:S01]  /*17ab0*/  SHF.R.U64 R10, R2, UR8, R3.reuse ;  /* 0x00000008020a7c19 */ /* 0x100fe20008001203 */
[----:B------:R-:W-:Y:S01]  /*17ac0*/  ULDC.64 UR6, c[0x0][0x620] ;  /* 0x0001880000067ab9 */ /* 0x000fe20000000a00 */
[----:B------:R-:W-:Y:S01]  /*17ad0*/  SHF.R.U32.HI R2, RZ, UR8, R3 ;  /* 0x00000008ff027c19 */ /* 0x000fe20008011603 */
[----:B------:R-:W-:Y:S01]  /*17ae0*/  IMAD.MOV.U32 R3, RZ, RZ, R15 ;  /* 0x000000ffff037224 */ /* 0x000fe200078e000f */
[----:B------:R-:W-:Y:S01]  /*17af0*/  IADD3 R11, P1, RZ, -R10, RZ ;  /* 0x8000000aff0b7210 */ /* 0x000fe20007f3e0ff */
[----:B------:R-:W-:-:S04]  /*17b00*/  ULDC UR5, c[0x0][0x618] ;  /* 0x0001860000057ab9 */ /* 0x000fc80000000800 */
[----:B------:R-:W-:-:S04]  /*17b10*/  IMAD.X R2, RZ, RZ, ~R2, P1 ;  /* 0x000000ffff027224 */ /* 0x000fc800008e0e02 */
[----:B------:R-:W-:-:S04]  /*17b20*/  IMAD R2, R2, UR6, RZ ;  /* 0x0000000602027c24 */ /* 0x000fc8000f8e02ff */
[----:B------:R-:W-:Y:S02]  /*17b30*/  IMAD R5, R11, UR7, R2 ;  /* 0x000000070b057c24 */ /* 0x000fe4000f8e0202 */
[----:B------:R-:W-:-:S04]  /*17b40*/  IMAD.MOV.U32 R2, RZ, RZ, R14 ;  /* 0x000000ffff027224 */ /* 0x000fc800078e000e */
[----:B------:R-:W-:Y:S01]  /*17b50*/  IMAD.WIDE.U32 R2, R11, UR6, R2 ;  /* 0x000000060b027c25 */ /* 0x000fe2000f8e0002 */
[----:B------:R-:W-:Y:S02]  /*17b60*/  ULDC.64 UR6, c[0x0][0x640] ;  /* 0x0001900000067ab9 */ /* 0x000fe40000000a00 */
[----:B------:R-:W-:Y:S01]  /*17b70*/  ISETP.NE.U32.AND P1, PT, RZ, UR6, PT ;  /* 0x00000006ff007c0c */ /* 0x000fe2000bf25070 */
[----:B------:R-:W-:-:S03]  /*17b80*/  IMAD.IADD R3, R3, 0x1, R5 ;  /* 0x0000000103037824 */ /* 0x000fc600078e0205 */
[----:B------:R-:W-:Y:S02]  /*17b90*/  ISETP.NE.AND.EX P1, PT, RZ, UR7, PT, P1 ;  /* 0x00000007ff007c0c */ /* 0x000fe4000bf25310 */
[--C-:B------:R-:W-:Y:S02]  /*17ba0*/  SHF.R.U64 R11, R2, UR5, R3.reuse ;  /* 0x00000005020b7c19 */ /* 0x100fe40008001203 */
[----:B------:R-:W-:Y:S01]  /*17bb0*/  SHF.R.U32.HI R2, RZ, UR5, R3 ;  /* 0x00000005ff027c19 */ /* 0x000fe20008011603 */
[----:B------:R-:W-:-:S03]  /*17bc0*/  ULDC UR5, c[0x0][0x608] ;  /* 0x0001820000057ab9 */ /* 0x000fc60000000800 */
[--C-:B------:R-:W-:Y:S02]  /*17bd0*/  SHF.R.U64 R12, R11, UR5, R2.reuse ;  /* 0x000000050b0c7c19 */ /* 0x100fe40008001202 */
[----:B------:R-:W-:Y:S01]  /*17be0*/  SHF.R.U32.HI R3, RZ, UR5, R2 ;  /* 0x00000005ff037c19 */ /* 0x000fe20008011602 */
[----:B------:R-:W-:-:S03]  /*17bf0*/  ULDC UR5, c[0x0][0x658] ;  /* 0x0001960000057ab9 */ /* 0x000fc60000000800 */
[--C-:B------:R-:W-:Y:S02]  /*17c00*/  SHF.R.U64 R13, R12, UR5, R3.reuse ;  /* 0x000000050c0d7c19 */ /* 0x100fe40008001203 */
[----:B------:R-:W-:-:S03]  /*17c10*/  SHF.R.U32.HI R14, RZ, UR5, R3 ;  /* 0x00000005ff0e7c19 */ /* 0x000fc60008011603 */
[----:B------:R-:W-:Y:S02]  /*17c20*/  IMAD.MOV.U32 R2, RZ, RZ, R13 ;  /* 0x000000ffff027224 */ /* 0x000fe400078e000d */
        /* <DEDUP_REMOVED lines=12> */
.L_x_481:
[----:B------:R-:W-:Y:S01]  /*17cf0*/  ULDC UR5, c[0x0][0x648] ;  /* 0x0001920000057ab9 */ /* 0x000fe20000000800 */
[----:B------:R-:W-:Y:S01]  /*17d00*/  LOP3.LUT R12, R12, UR17, RZ, 0xc0, !PT ;  /* 0x000000110c0c7c12 */ /* 0x000fe2000f8ec0ff */
[----:B------:R-:W-:Y:S01]  /*17d10*/  IMAD.MOV.U32 R4, RZ, RZ, 0x1 ;  /* 0x00000001ff047424 */ /* 0x000fe200078e00ff */
[----:B------:R-:W-:Y:S01]  /*17d20*/  SHF.R.U64 R3, R2, UR5, R3 ;  /* 0x0000000502037c19 */ /* 0x000fe20008001203 */
[----:B------:R-:W-:-:S04]  /*17d30*/  ULDC UR5, c[0x0][0x638] ;  /* 0x00018e0000057ab9 */ /* 0x000fc80000000800 */
[----:B------:R-:W-:Y:S02]  /*17d40*/  IMAD.MOV R2, RZ, RZ, -R3 ;  /* 0x000000ffff027224 */ /* 0x000fe400078e0a03 */
[----:B------:R-:W-:Y:S02]  /*17d50*/  IMAD R5, R3, UR18, R12 ;  /* 0x0000001203057c24 */ /* 0x000fe4000f8e020c */
[----:B------:R-:W-:Y:S01]  /*17d60*/  IMAD R13, R2, UR5, R13 ;  /* 0x00000005020d7c24 */ /* 0x000fe2000f8e020d */
[----:B------:R-:W-:Y:S01]  /*17d70*/  ULDC UR5, c[0x0][0x610] ;  /* 0x0001840000057ab9 */ /* 0x000fe20000000800 */
[----:B------:R-:W-:Y:S01]  /*17d80*/  LOP3.LUT R2, R11, UR4, RZ, 0xc0, !PT ;  /* 0x000000040b027c12 */ /* 0x000fe2000f8ec0ff */
[----:B------:R-:W-:Y:S01]  /*17d90*/  IMAD R8, R5, UR5, R8 ;  /* 0x0000000505087c24 */ /* 0x000fe2000f8e0208 */
[----:B------:R-:W-:-:S03]  /*17da0*/  ULDC UR5, c[0x0][0x600] ;  /* 0x0001800000057ab9 */ /* 0x000fc60000000800 */
[----:B------:R-:W-:-:S05]  /*17db0*/  IMAD R13, R13, UR5, R2 ;  /* 0x000000050d0d7c24 */ /* 0x000fca000f8e0202 */
[----:B------:R-:W-:Y:S02]  /*17dc0*/  SEL R2, R13, R8, !P5 ;  /* 0x000000080d027207 */ /* 0x000fe40006800000 */
[----:B------:R-:W-:-:S07]  /*17dd0*/  SEL R3, R8, R13, !P5 ;  /* 0x0000000d08037207 */ /* 0x000fce0006800000 */
.L_x_479:
[----:B------:R-:W-:Y:S05]  /*17de0*/  BSYNC B1 ;  /* 0x0000000000017941 */ /* 0x000fea0003800000 */
.L_x_478:
[----:B------:R-:W-:-:S13]  /*17df0*/  LOP3.LUT P1, RZ, R4, 0xff, RZ, 0xc0, !PT ;  /* 0x000000ff04ff7812 */ /* 0x000fda000782c0ff */
[----:B------:R-:W-:Y:S05]  /*17e00*/  @P1 BRA `(.L_x_482) ;  /* 0xfffffff400281947 */ /* 0x000fea000383ffff */
[----:B------:R-:W-:Y:S05]  /*17e10*/  BSYNC B0 ;  /* 0x0000000000007941 */ /* 0x000fea0003800000 */
.L_x_470:
[----:B------:R-:W-:-:S03]  /*17e20*/  UMOV UR5, 0xffffffff ;  /* 0xffffffff00057882 */ /* 0x000fc60000000000 */
[----:B------:R-:W-:Y:S05]  /*17e30*/  BRA.DIV UR5, `(.L_x_483) ;  /* 0x0000000205d47947 */ /* 0x000fea000b800000 */
[----:B------:R-:W-:-:S13]  /*17e40*/  ELECT P6, URZ, PT ;  /* 0x00000000003f782f */ /* 0x000fda00038c0000 */
.L_x_495:
[----:B------:R-:W-:Y:S04]  /*17e50*/  BSSY B0, `(.L_x_484) ;  /* 0x000001a000007945 */ /* 0x000fe80003800000 */
[----:B------:R-:W-:Y:S05]  /*17e60*/  @!P6 BRA `(.L_x_485) ;  /* 0x000000000060e947 */ /* 0x000fea0003800000 */
[----:B------:R-:W-:-:S04]  /*17e70*/  ULOP3.LUT UR5, UR38, 0x2, URZ, 0xfc, !UPT ;  /* 0x0000000226057892 */ /* 0x000fc8000f8efc3f */
[----:B------:R-:W-:-:S06]  /*17e80*/  UISETP.NE.AND UP0, UPT, UR5, 0x3, UPT ;  /* 0x000000030500788c */ /* 0x000fcc000bf05270 */
[----:B------:R-:W-:-:S13]  /*17e90*/  PLOP3.LUT P0, PT, PT, PT, UP0, 0x80, 0x0 ;  /* 0x000000000000781c */ /* 0x000fda0003f0f008 */
[----:B------:R-:W-:Y:S05]  /*17ea0*/  @!P0 BRA `(.L_x_486) ;  /* 0x0000000000048947 */ /* 0x000fea0003800000 */
[----:B------:R-:W-:Y:S01]  /*17eb0*/  BPT.TRAP 0x1 ;  /* 0x000000040000795c */ /* 0x000fe20000300000 */
.L_x_486:
[----:B------:R-:W0:Y:S01]  /*17ec0*/  S2R R3, SR_CgaCtaId ;  /* 0x0000000000037919 */ /* 0x000e220000008800 */
[----:B------:R-:W-:-:S04]  /*17ed0*/  MOV R0, 0x400 ;  /* 0x0000040000007802 */ /* 0x000fc80000000f00 */
[----:B0-----:R-:W-:Y:S02]  /*17ee0*/  LEA R3, R3, R0, 0x18 ;  /* 0x0000000003037211 */ /* 0x001fe400078ec0ff */
[----:B------:R-:W-:-:S03]  /*17ef0*/  SHF.L.U32 R0, R7, 0x1f, RZ ;  /* 0x0000001f07007819 */ /* 0x000fc600000006ff */
[----:B------:R-:W-:-:S04]  /*17f00*/  VIADD R3, R3, 0x10 ;  /* 0x0000001003037836 */ /* 0x000fc80000000000 */
[----:B------:R-:W-:-:S04]  /*17f10*/  IMAD R5, R6, 0x8, R3 ;  /* 0x0000000806057824 */ /* 0x000fc800078e0203 */
[----:B------:R-:W0:Y:S02]  /*17f20*/  SYNCS.PHASECHK.TRANS64.TRYWAIT P0, [R5+URZ], R0 ;  /* 0x00000000050075a7 */ /* 0x000e24000800017f */
[----:B0-----:R-:W-:Y:S05]  /*17f30*/  @!P0 BRA `(.L_x_487) ;  /* 0x0000000000b48947 */ /* 0x001fea0003800000 */
.L_x_496:
[----:B------:R-:W-:-:S05]  /*17f40*/  VIADD R6, R6, 0x1 ;  /* 0x0000000106067836 */ /* 0x000fca0000000000 */
[----:B------:R-:W-:-:S04]  /*17f50*/  ISETP.NE.AND P0, PT, R6, 0x2, PT ;  /* 0x000000020600780c */ /* 0x000fc80003f05270 */
[----:B0-----:R-:W-:Y:S02]  /*17f60*/  SEL R0, RZ, 0x1, P0 ;  /* 0x00000001ff007807 */ /* 0x001fe40000000000 */
[----:B------:R-:W-:Y:S02]  /*17f70*/  SEL R6, R6, RZ, P0 ;  /* 0x000000ff06067207 */ /* 0x000fe40000000000 */
[----:B------:R-:W-:-:S03]  /*17f80*/  LOP3.LUT R0, R7, R0, RZ, 0x3c, !PT ;  /* 0x0000000007007212 */ /* 0x000fc600078e3cff */
[----:B------:R-:W-:Y:S01]  /*17f90*/  IMAD R3, R6, 0x8, R3 ;  /* 0x0000000806037824 */ /* 0x000fe200078e0203 */
[----:B------:R-:W-:-:S07]  /*17fa0*/  SHF.L.U32 R0, R0, 0x1f, RZ ;  /* 0x0000001f00007819 */ /* 0x000fce00000006ff */
.L_x_488:
[----:B0-----:R0:W1:Y:S02]  /*17fb0*/  SYNCS.PHASECHK.TRANS64.TRYWAIT P0, [R3+URZ], R0 ;  /* 0x00000000030075a7 */ /* 0x001064000800017f */
[----:B-1----:R-:W-:Y:S05]  /*17fc0*/  @!P0 NANOSLEEP.SYNCS 0x989680 ;  /* 0x009896800000895d */ /* 0x002fea0003900000 */
[----:B------:R-:W1:Y:S02]  /*17fd0*/  @!P0 SYNCS.PHASECHK.TRANS64 P0, [R3+URZ], R0 ;  /* 0x00000000030085a7 */ /* 0x000e64000800007f */
[----:B-1----:R-:W-:Y:S05]  /*17fe0*/  @!P0 BRA `(.L_x_488) ;  /* 0xfffffffc00f08947 */ /* 0x002fea000383ffff */
.L_x_485:
[----:B------:R-:W-:Y:S05]  /*17ff0*/  BSYNC B0 ;  /* 0x0000000000007941 */ /* 0x000fea0003800000 */
.L_x_484:
[----:B------:R-:W-:Y:S05]  /*18000*/  EXIT ;  /* 0x000000000000794d */ /* 0x000fea0003800000 */
.L_x_17:
[----:B-1----:R1:W4:Y:S02]  /*18010*/  SYNCS.PHASECHK.TRANS64.TRYWAIT P1, [R3+URZ], R0 ;  /* 0x00000000030075a7 */ /* 0x002324000802017f */
[----:B----4-:R-:W-:Y:S05]  /*18020*/  @!P1 NANOSLEEP.SYNCS 0x989680 ;  /* 0x009896800000995d */ /* 0x010fea0003900000 */
[----:B------:R-:W4:Y:S02]  /*18030*/  @!P1 SYNCS.PHASECHK.TRANS64 P1, [R3+URZ], R0 ;  /* 0x00000000030095a7 */ /* 0x000f24000802007f */
[----:B----4-:R-:W-:Y:S05]  /*18040*/  @!P1 BRA `(.L_x_17) ;  /* 0xfffffffc00f09947 */ /* 0x010fea000383ffff */
[----:B------:R-:W-:Y:S05]  /*18050*/  BRA `(.L_x_16) ;  /* 0xfffffe9000947947 */ /* 0x000fea000383ffff */
.L_x_22:
[----:B-1----:R-:W-:-:S04]  /*18060*/  IMAD.U32 R4, RZ, RZ, UR4 ;  /* 0x00000004ff047e24 */ /* 0x002fc8000f8e00ff */
[----:B------:R1:W2:Y:S03]  /*18070*/  SYNCS.PHASECHK.TRANS64.TRYWAIT P1, [R4+URZ], R3 ;  /* 0x00000003040075a7 */ /* 0x0002a6000802017f */
[----:B--2---:R-:W-:Y:S05]  /*18080*/  @!P1 NANOSLEEP.SYNCS 0x989680 ;  /* 0x009896800000995d */ /* 0x004fea0003900000 */
[----:B------:R-:W2:Y:S02]  /*18090*/  @!P1 SYNCS.PHASECHK.TRANS64 P1, [R4+URZ], R3 ;  /* 0x00000003040095a7 */ /* 0x000ea4000802007f */
[----:B--2---:R-:W-:Y:S05]  /*180a0*/  @!P1 BRA `(.L_x_22) ;  /* 0xfffffffc00ec9947 */ /* 0x004fea000383ffff */
[----:B------:R-:W-:Y:S05]  /*180b0*/  BRA `(.L_x_21) ;  /* 0xfffffec0003c7947 */ /* 0x000fea000383ffff */
.L_x_471:
[----:B------:R-:W-:Y:S01]  /*180c0*/  BSSY B1, `(.L_x_489) ;  /* 0x0000006000017945 */ /* 0x000fe20003800000 */
[----:B------:R-:W-:-:S07]  /*180d0*/  IMAD.MOV.U32 R15, RZ, RZ, -0x1 ;  /* 0xffffffffff0f7424 */ /* 0x000fce00078e00ff */
[----:B------:R-:W-:Y:S05]  /*180e0*/  WARPSYNC.COLLECTIVE R15, `(.L_x_490) ;  /* 0x000000000f0c7348 */ /* 0x000fea0003c00000 */
[----:B------:R-:W-:Y:S02]  /*180f0*/  ELECT P6, UR62, PT ;  /* 0x00000000003e782f */ /* 0x000fe400038c0000 */
[----:B------:R-:W-:Y:S01]  /*18100*/  MOV R14, UR62 ;  /* 0x0000003e000e7c02 */ /* 0x000fe20008000f00 */
[----:B------:R-:W-:Y:S10]  /*18110*/  ENDCOLLECTIVE ;  /* 0x000000000000791b */ /* 0x000ff40003800000 */
.L_x_490:
[----:B------:R-:W-:Y:S05]  /*18120*/  BSYNC B1 ;  /* 0x0000000000017941 */ /* 0x000fea0003800000 */
.L_x_489:
[----:B------:R-:W-:Y:S05]  /*18130*/  BRA `(.L_x_491) ;  /* 0xfffffff000687947 */ /* 0x000fea000383ffff */
.L_x_474:
[----:B-1----:R1:W2:Y:S02]  /*18140*/  SYNCS.PHASECHK.TRANS64.TRYWAIT P1, [R14+URZ+0x10], R11 ;  /* 0x0000100b0e0075a7 */ /* 0x0022a4000802017f */
[----:B--2---:R-:W-:Y:S05]  /*18150*/  @!P1 NANOSLEEP.SYNCS 0x989680 ;  /* 0x009896800000995d */ /* 0x004fea0003900000 */
[----:B------:R-:W2:Y:S02]  /*18160*/  @!P1 SYNCS.PHASECHK.TRANS64 P1, [R14+URZ+0x10], R11 ;  /* 0x0000100b0e0095a7 */ /* 0x000ea4000802007f */
[----:B--2---:R-:W-:Y:S05]  /*18170*/  @!P1 BRA `(.L_x_474) ;  /* 0xfffffffc00f09947 */ /* 0x004fea000383ffff */
[----:B------:R-:W-:Y:S05]  /*18180*/  BRA `(.L_x_492) ;  /* 0xfffffff0009c7947 */ /* 0x000fea000383ffff */
.L_x_483:
[----:B------:R-:W-:Y:S01]  /*18190*/  BSSY B0, `(.L_x_493) ;  /* 0x0000006000007945 */ /* 0x000fe20003800000 */
[----:B------:R-:W-:-:S07]  /*181a0*/  IMAD.MOV.U32 R15, RZ, RZ, -0x1 ;  /* 0xffffffffff0f7424 */ /* 0x000fce00078e00ff */
[----:B------:R-:W-:Y:S05]  /*181b0*/  WARPSYNC.COLLECTIVE R15, `(.L_x_494) ;  /* 0x000000000f0c7348 */ /* 0x000fea0003c00000 */
[----:B------:R-:W-:Y:S02]  /*181c0*/  ELECT P6, UR62, PT ;  /* 0x00000000003e782f */ /* 0x000fe400038c0000 */
[----:B------:R-:W-:Y:S01]  /*181d0*/  MOV R14, UR62 ;  /* 0x0000003e000e7c02 */ /* 0x000fe20008000f00 */
[----:B------:R-:W-:Y:S10]  /*181e0*/  ENDCOLLECTIVE ;  /* 0x000000000000791b */ /* 0x000ff40003800000 */
.L_x_494:
[----:B------:R-:W-:Y:S05]  /*181f0*/  BSYNC B0 ;  /* 0x0000000000007941 */ /* 0x000fea0003800000 */
.L_x_493:
[----:B------:R-:W-:Y:S05]  /*18200*/  BRA `(.L_x_495) ;  /* 0xfffffffc00107947 */ /* 0x000fea000383ffff */
.L_x_487:
[----:B0-----:R0:W1:Y:S02]  /*18210*/  SYNCS.PHASECHK.TRANS64.TRYWAIT P0, [R5+URZ], R0 ;  /* 0x00000000050075a7 */ /* 0x001064000800017f */
[----:B-1----:R-:W-:Y:S05]  /*18220*/  @!P0 NANOSLEEP.SYNCS 0x989680 ;  /* 0x009896800000895d */ /* 0x002fea0003900000 */
[----:B------:R-:W1:Y:S02]  /*18230*/  @!P0 SYNCS.PHASECHK.TRANS64 P0, [R5+URZ], R0 ;  /* 0x00000000050085a7 */ /* 0x000e64000800007f */
[----:B-1----:R-:W-:Y:S05]  /*18240*/  @!P0 BRA `(.L_x_487) ;  /* 0xfffffffc00f08947 */ /* 0x002fea000383ffff */
[----:B------:R-:W-:Y:S05]  /*18250*/  BRA `(.L_x_496) ;  /* 0xfffffffc00387947 */ /* 0x000fea000383ffff */
.L_x_497:
[----:B------:R-:W-:-:S00]  /*18260*/  BRA `(.L_x_497) ;  /* 0xfffffffc00fc7947 */ /* 0x000fc0000383ffff */
[----:B------:R-:W-:-:S00]  /*18270*/  NOP ;  /* 0x0000000000007918 */ /* 0x000fc00000000000 */
        /* <DEDUP_REMOVED lines=8> */
.L_x_498:


//--------------------- .nv.global.init           --------------------------
	.section	.nv.global.init,"aw",@progbits
.nv.global.init:
	.type		$str$22,@object
	.size		$str$22,($str$23 - $str$22)
$str$22:
        /*0000*/ 	.byte	0x6b, 0x5f, 0x74, 0x69, 0x6c, 0x65, 0x5f, 0x63, 0x6f, 0x75, 0x6e, 0x74, 0x20, 0x3e, 0x3d, 0x20
        /*0010*/ 	.byte	0x31, 0x00
	.type		$str$23,@object
	.size		$str$23,(__unnamed_1 - $str$23)
$str$23:
        /*0012*/ 	.byte	0x2f, 0x74, 0x6d, 0x70, 0x2f, 0x63, 0x75, 0x74, 0x6c, 0x61, 0x73, 0x73, 0x5f, 0x73, 0x77, 0x65
        /*0022*/ 	.byte	0x65, 0x70, 0x5f, 0x73, 0x72, 0x63, 0x2f, 0x69, 0x6e, 0x63, 0x6c, 0x75, 0x64, 0x65, 0x2f, 0x63
        /*0032*/ 	.byte	0x75, 0x74, 0x6c, 0x61, 0x73, 0x73, 0x2f, 0x67, 0x65, 0x6d, 0x6d, 0x2f, 0x63, 0x6f, 0x6c, 0x6c
        /*0042*/ 	.byte	0x65, 0x63, 0x74, 0x69, 0x76, 0x65, 0x2f, 0x73, 0x6d, 0x39, 0x30, 0x5f, 0x6d, 0x6d, 0x61, 0x5f
        /*0052*/ 	.byte	0x74, 0x6d, 0x61, 0x5f, 0x67, 0x6d, 0x6d, 0x61, 0x5f, 0x73, 0x73, 0x5f, 0x77, 0x61, 0x72, 0x70
        /*0062*/ 	.byte	0x73, 0x70, 0x65, 0x63, 0x69, 0x61, 0x6c, 0x69, 0x7a, 0x65, 0x64, 0x2e, 0x68, 0x70, 0x70, 0x00
	.type		__unnamed_1,@object
	.size		__unnamed_1,(.L_0 - __unnamed_1)
__unnamed_1:
        /* <DEDUP_REMOVED lines=180> */
        /*0bb2*/ 	.byte	0x3a, 0x69, 0x64, 0x65, 0x6e, 0x74, 0x69, 0x74, 0x79, 0x5d, 0x00
.L_0:


//--------------------- .nv.shared._ZN7cutlass13device_kernelINS_4gemm6kernel13GemmUniversalIN4cute5tupleIJiiiiEEENS1_10collective13CollectiveMmaINS1_34MainloopSm90TmaGmmaWarpSpecializedILi2ENS5_IJNS4_1CILi1EEESB_SB_EEENS1_35KernelTmaWarpSpecializedCooperativeEEENS5_IJNSA_ILi512EEENSA_ILi112EEENSA_ILi64EEEEEENS_6half_tENS5_IJlSB_lEEESJ_SK_NS4_8TiledMMAINS4_8MMA_AtomIJNS4_4SM904GMMA25MMA_64x16x16_F32F16F16_SSILNSO_5MajorE0ELSQ_0ELNSO_7ScaleInE1ELSR_1EEEEEENS4_6LayoutINS5_IJNSA_ILi2EEESB_SB_EEENS5_IJSB_NSA_ILi0EEESX_EEEEENS5_IJNS4_10UnderscoreES10_S10_EEEEENS4_13SM90_TMA_LOADENS4_14ComposedLayoutINS4_7SwizzleILi3ELi4ELi3EEENS4_18smem_ptr_flag_bitsILi16EEENSU_INS5_IJNSA_ILi8EEESH_EEENS5_IJSH_SB_EEEEEEEvNS4_8identityES13_S1D_vS1E_EENS_8epilogue10collective6detail29Sm90TmaWarpSpecializedAdapterINS1H_15DefaultEpilogueISJ_SK_SK_NS1G_6thread17LinearCombinationISJ_Li1EffLNS1L_9ScaleType4KindE0ELNS_15FloatRoundStyleE2ESJ_EENS1_15EpilogueDefaultEEEEEvvEEEEvNT_6ParamsE --------------------------
	.section	.nv.shared._ZN7cutlass13device_kernelINS_4gemm6kernel13GemmUniversalIN4cute5tupleIJiiiiEEENS1_10collective13CollectiveMmaINS1_34MainloopSm90TmaGmmaWarpSpecializedILi2ENS5_IJNS4_1CILi1EEESB_SB_EEENS1_35KernelTmaWarpSpecializedCooperativeEEENS5_IJNSA_ILi512EEENSA_ILi112EEENSA_ILi64EEEEEENS_6half_tENS5_IJlSB_lEEESJ_SK_NS4_8TiledMMAINS4_8MMA_AtomIJNS4_4SM904GMMA25MMA_64x16x16_F32F16F16_SSILNSO_5MajorE0ELSQ_0ELNSO_7ScaleInE1ELSR_1EEEEEENS4_6LayoutINS5_IJNSA_ILi2EEESB_SB_EEENS5_IJSB_NSA_ILi0EEESX_EEEEENS5_IJNS4_10UnderscoreES10_S10_EEEEENS4_13SM90_TMA_LOADENS4_14ComposedLayoutINS4_7SwizzleILi3ELi4ELi3EEENS4_18smem_ptr_flag_bitsILi16EEENSU_INS5_IJNSA_ILi8EEESH_EEENS5_IJSH_SB_EEEEEEEvNS4_8identityES13_S1D_vS1E_EENS_8epilogue10collective6detail29Sm90TmaWarpSpecializedAdapterINS1H_15DefaultEpilogueISJ_SK_SK_NS1G_6thread17LinearCombinationISJ_Li1EffLNS1L_9ScaleType4KindE0ELNS_15FloatRoundStyleE2ESJ_EENS1_15EpilogueDefaultEEEEEvvEEEEvNT_6ParamsE,"aw",@nobits
	.sectionflags	@""
	.align	16
	.zero		1024


//--------------------- .nv.shared.reserved.0     --------------------------
	.section	.nv.shared.reserved.0,"aw",@nobits
	.weak		__nv_reservedSMEM_offset_0_alias
	.size		__nv_reservedSMEM_offset_0_alias, 0, 0
	.other		__nv_reservedSMEM_offset_0_alias,@"STO_CUDA_RESERVED_SHARED STV_DEFAULT"
__nv_reservedSMEM_offset_0_alias:
	.zero		0


//--------------------- .nv.global                --------------------------
	.section	.nv.global,"aw",@nobits
.nv.global:
	.type		_ZN40_INTERNAL_7630d322_4_k_cu_d7dde7db_140574cute1_E,@object
	.size		_ZN40_INTERNAL_7630d322_4_k_cu_d7dde7db_140574cute1_E,(_ZN40_INTERNAL_7630d322_4_k_cu_d7dde7db_140574cuda3std3__45__cpo6cbeginE - _ZN40_INTERNAL_7630d322_4_k_cu_d7dde7db_140574cute1_E)
_ZN40_INTERNAL_7630d322_4_k_cu_d7dde7db_140574cute1_E:
	.zero		1
	.type		_ZN40_INTERNAL_7630d322_4_k_cu_d7dde7db_140574cuda3std3__45__cpo6cbeginE,@object
	.size		_ZN40_INTERNAL_7630d322_4_k_cu_d7dde7db_140574cuda3std3__45__cpo6cbeginE,(_ZN40_INTERNAL_7630d322_4_k_cu_d7dde7db_140574cuda3std3__48in_placeE - _ZN40_INTERNAL_7630d322_4_k_cu_d7dde7db_140574cuda3std3__45__cpo6cbeginE)
_ZN40_INTERNAL_7630d322_4_k_cu_d7dde7db_140574cuda3std3__45__cpo6cbeginE:
	.zero		1
	.type		_ZN40_INTERNAL_7630d322_4_k_cu_d7dde7db_140574cuda3std3__48in_placeE,@object
	.size		_ZN40_INTERNAL_7630d322_4_k_cu_d7dde7db_140574cuda3std3__48in_placeE,(_ZN40_INTERNAL_7630d322_4_k_cu_d7dde7db_140574cuda3std6ranges3__45__cpo9iter_moveE - _ZN40_INTERNAL_7630d322_4_k_cu_d7dde7db_140574cuda3std3__48in_placeE)
_ZN40_INTERNAL_7630d322_4_k_cu_d7dde7db_140574cuda3std3__48in_placeE:
	.zero		1
	.type		_ZN40_INTERNAL_7630d322_4_k_cu_d7dde7db_140574cuda3std6ranges3__45__cpo9iter_moveE,@object
	.size		_ZN40_INTERNAL_7630d322_4_k_cu_d7dde7db_140574cuda3std6ranges3__45__cpo9iter_moveE,(_ZN40_INTERNAL_7630d322_4_k_cu_d7dde7db_140574cuda3std3__45__cpo5beginE - _ZN40_INTERNAL_7630d322_4_k_cu_d7dde7db_140574cuda3std6ranges3__45__cpo9iter_moveE)
_ZN40_INTERNAL_7630d322_4_k_cu_d7dde7db_140574cuda3std6ranges3__45__cpo9iter_moveE:
	.zero		1
	.type		_ZN40_INTERNAL_7630d322_4_k_cu_d7dde7db_140574cuda3std3__45__cpo5beginE,@object
	.size		_ZN40_INTERNAL_7630d322_4_k_cu_d7dde7db_140574cuda3std3__45__cpo5beginE,(_ZN40_INTERNAL_7630d322_4_k_cu_d7dde7db_140574cuda3std3__442_GLOBAL__N__7630d322_4_k_cu_d7dde7db_140576ignoreE - _ZN40_INTERNAL_7630d322_4_k_cu_d7dde7db_140574cuda3std3__45__cpo5beginE)
_ZN40_INTERNAL_7630d322_4_k_cu_d7dde7db_140574cuda3std3__45__cpo5beginE:
	.zero		1
	.type		_ZN40_INTERNAL_7630d322_4_k_cu_d7dde7db_140574cuda3std3__442_GLOBAL__N__7630d322_4_k_cu_d7dde7db_140576ignoreE,@object
	.size		_ZN40_INTERNAL_7630d322_4_k_cu_d7dde7db_140574cuda3std3__442_GLOBAL__N__7630d322_4_k_cu_d7dde7db_140576ignoreE,(_ZN40_INTERNAL_7630d322_4_k_cu_d7dde7db_140574cute7productE - _ZN40_INTERNAL_7630d322_4_k_cu_d7dde7db_140574cuda3std3__442_GLOBAL__N__7630d322_4_k_cu_d7dde7db_140576ignoreE)
_ZN40_INTERNAL_7630d322_4_k_cu_d7dde7db_140574cuda3std3__442_GLOBAL__N__7630d322_4_k_cu_d7dde7db_140576ignoreE:
	.zero		1
	.type		_ZN40_INTERNAL_7630d322_4_k_cu_d7dde7db_140574cute7productE,@object
	.size		_ZN40_INTERNAL_7630d322_4_k_cu_d7dde7db_140574cute7productE,(_ZN40_INTERNAL_7630d322_4_k_cu_d7dde7db_140574cuda3std3__45__cpo3endE - _ZN40_INTERNAL_7630d322_4_k_cu_d7dde7db_140574cute7productE)
_ZN40_INTERNAL_7630d322_4_k_cu_d7dde7db_140574cute7productE:
	.zero		1
	.type		_ZN40_INTERNAL_7630d322_4_k_cu_d7dde7db_140574cuda3std3__45__cpo3endE,@object
	.size		_ZN40_INTERNAL_7630d322_4_k_cu_d7dde7db_140574cuda3std3__45__cpo3endE,(_ZN40_INTERNAL_7630d322_4_k_cu_d7dde7db_140574cuda3std3__419piecewise_constructE - _ZN40_INTERNAL_7630d322_4_k_cu_d7dde7db_140574cuda3std3__45__cpo3endE)
_ZN40_INTERNAL_7630d322_4_k_cu_d7dde7db_140574cuda3std3__45__cpo3endE:
	.zero		1
	.type		_ZN40_INTERNAL_7630d322_4_k_cu_d7dde7db_140574cuda3std3__419piecewise_constructE,@object
	.size		_ZN40_INTERNAL_7630d322_4_k_cu_d7dde7db_140574cuda3std3__419piecewise_constructE,(_ZN40_INTERNAL_7630d322_4_k_cu_d7dde7db_140574cuda3std3__45__cpo4cendE - _ZN40_INTERNAL_7630d322_4_k_cu_d7dde7db_140574cuda3std3__419piecewise_constructE)
_ZN40_INTERNAL_7630d322_4_k_cu_d7dde7db_140574cuda3std3__419piecewise_constructE:
	.zero		1
	.type		_ZN40_INTERNAL_7630d322_4_k_cu_d7dde7db_140574cuda3std3__45__cpo4cendE,@object
	.size		_ZN40_INTERNAL_7630d322_4_k_cu_d7dde7db_140574cuda3std3__45__cpo4cendE,(_ZN40_INTERNAL_7630d322_4_k_cu_d7dde7db_140574cuda3std6ranges3__45__cpo4swapE - _ZN40_INTERNAL_7630d322_4_k_cu_d7dde7db_140574cuda3std3__45__cpo4cendE)
_ZN40_INTERNAL_7630d322_4_k_cu_d7dde7db_140574cuda3std3__45__cpo4cendE:
	.zero		1
	.type		_ZN40_INTERNAL_7630d322_4_k_cu_d7dde7db_140574cuda3std6ranges3__45__cpo4swapE,@object
	.size		_ZN40_INTERNAL_7630d322_4_k_cu_d7dde7db_140574cuda3std6ranges3__45__cpo4swapE,(.L_8 - _ZN40_INTERNAL_7630d322_4_k_cu_d7dde7db_140574cuda3std6ranges3__45__cpo4swapE)
_ZN40_INTERNAL_7630d322_4_k_cu_d7dde7db_140574cuda3std6ranges3__45__cpo4swapE:
	.zero		1
.L_8:


//--------------------- .nv.constant0._ZN7cutlass13device_kernelINS_4gemm6kernel13GemmUniversalIN4cute5tupleIJiiiiEEENS1_10collective13CollectiveMmaINS1_34MainloopSm90TmaGmmaWarpSpecializedILi2ENS5_IJNS4_1CILi1EEESB_SB_EEENS1_35KernelTmaWarpSpecializedCooperativeEEENS5_IJNSA_ILi512EEENSA_ILi112EEENSA_ILi64EEEEEENS_6half_tENS5_IJlSB_lEEESJ_SK_NS4_8TiledMMAINS4_8MMA_AtomIJNS4_4SM904GMMA25MMA_64x16x16_F32F16F16_SSILNSO_5MajorE0ELSQ_0ELNSO_7ScaleInE1ELSR_1EEEEEENS4_6LayoutINS5_IJNSA_ILi2EEESB_SB_EEENS5_IJSB_NSA_ILi0EEESX_EEEEENS5_IJNS4_10UnderscoreES10_S10_EEEEENS4_13SM90_TMA_LOADENS4_14ComposedLayoutINS4_7SwizzleILi3ELi4ELi3EEENS4_18smem_ptr_flag_bitsILi16EEENSU_INS5_IJNSA_ILi8EEESH_EEENS5_IJSH_SB_EEEEEEEvNS4_8identityES13_S1D_vS1E_EENS_8epilogue10collective6detail29Sm90TmaWarpSpecializedAdapterINS1H_15DefaultEpilogueISJ_SK_SK_NS1G_6thread17LinearCombinationISJ_Li1EffLNS1L_9ScaleType4KindE0ELNS_15FloatRoundStyleE2ESJ_EENS1_15EpilogueDefaultEEEEEvvEEEEvNT_6ParamsE --------------------------
	.section	.nv.constant0._ZN7cutlass13device_kernelINS_4gemm6kernel13GemmUniversalIN4cute5tupleIJiiiiEEENS1_10collective13CollectiveMmaINS1_34MainloopSm90TmaGmmaWarpSpecializedILi2ENS5_IJNS4_1CILi1EEESB_SB_EEENS1_35KernelTmaWarpSpecializedCooperativeEEENS5_IJNSA_ILi512EEENSA_ILi112EEENSA_ILi64EEEEEENS_6half_tENS5_IJlSB_lEEESJ_SK_NS4_8TiledMMAINS4_8MMA_AtomIJNS4_4SM904GMMA25MMA_64x16x16_F32F16F16_SSILNSO_5MajorE0ELSQ_0ELNSO_7ScaleInE1ELSR_1EEEEEENS4_6LayoutINS5_IJNSA_ILi2EEESB_SB_EEENS5_IJSB_NSA_ILi0EEESX_EEEEENS5_IJNS4_10UnderscoreES10_S10_EEEEENS4_13SM90_TMA_LOADENS4_14ComposedLayoutINS4_7SwizzleILi3ELi4ELi3EEENS4_18smem_ptr_flag_bitsILi16EEENSU_INS5_IJNSA_ILi8EEESH_EEENS5_IJSH_SB_EEEEEEEvNS4_8identityES13_S1D_vS1E_EENS_8epilogue10collective6detail29Sm90TmaWarpSpecializedAdapterINS1H_15DefaultEpilogueISJ_SK_SK_NS1G_6thread17LinearCombinationISJ_Li1EffLNS1L_9ScaleType4KindE0ELNS_15FloatRoundStyleE2ESJ_EENS1_15EpilogueDefaultEEEEEvvEEEEvNT_6ParamsE,"a",@progbits
	.sectionflags	@""
	.align	4
.nv.constant0._ZN7cutlass13device_kernelINS_4gemm6kernel13GemmUniversalIN4cute5tupleIJiiiiEEENS1_10collective13CollectiveMmaINS1_34MainloopSm90TmaGmmaWarpSpecializedILi2ENS5_IJNS4_1CILi1EEESB_SB_EEENS1_35KernelTmaWarpSpecializedCooperativeEEENS5_IJNSA_ILi512EEENSA_ILi112EEENSA_ILi64EEEEEENS_6half_tENS5_IJlSB_lEEESJ_SK_NS4_8TiledMMAINS4_8MMA_AtomIJNS4_4SM904GMMA25MMA_64x16x16_F32F16F16_SSILNSO_5MajorE0ELSQ_0ELNSO_7ScaleInE1ELSR_1EEEEEENS4_6LayoutINS5_IJNSA_ILi2EEESB_SB_EEENS5_IJSB_NSA_ILi0EEESX_EEEEENS5_IJNS4_10UnderscoreES10_S10_EEEEENS4_13SM90_TMA_LOADENS4_14ComposedLayoutINS4_7SwizzleILi3ELi4ELi3EEENS4_18smem_ptr_flag_bitsILi16EEENSU_INS5_IJNSA_ILi8EEESH_EEENS5_IJSH_SB_EEEEEEEvNS4_8identityES13_S1D_vS1E_EENS_8epilogue10collective6detail29Sm90TmaWarpSpecializedAdapterINS1H_15DefaultEpilogueISJ_SK_SK_NS1G_6thread17LinearCombinationISJ_Li1EffLNS1L_9ScaleType4KindE0ELNS_15FloatRoundStyleE2ESJ_EENS1_15EpilogueDefaultEEEEEvvEEEEvNT_6ParamsE:
	.zero		1664


//--------------------- SYMBOLS --------------------------

	.type		.nv.reservedSmem.offset0,@object
	.size		.nv.reservedSmem.offset0,0x4
	.type		__assertfail,@function
